//
// Generated by NVIDIA NVVM Compiler
//
// Compiler Build ID: CL-36424714
// Cuda compilation tools, release 13.0, V13.0.88
// Based on NVVM 20.0.0
//

.version 9.0
.target sm_100
.address_size 64

	// .globl	my_kernel_kernel0
// _ZZ17my_kernel_kernel0E18PaddedInput_shared has been demoted
// _ZZ17my_kernel_kernel0E18placeholder_shared has been demoted

.visible .entry my_kernel_kernel0(
	.param .u64 .ptr .align 1 my_kernel_kernel0_param_0,
	.param .u64 .ptr .align 1 my_kernel_kernel0_param_1,
	.param .u64 .ptr .align 1 my_kernel_kernel0_param_2
)
{
	.local .align 16 .b8 	__local_depot0[1024];
	.reg .b64 	%SP;
	.reg .b64 	%SPL;
	.reg .pred 	%p<5>;
	.reg .b16 	%rs<13>;
	.reg .b32 	%r<228>;
	.reg .b32 	%f<274>;
	.reg .b64 	%rd<107>;
	// demoted variable
	.shared .align 4 .b8 _ZZ17my_kernel_kernel0E18PaddedInput_shared[12544];
	// demoted variable
	.shared .align 4 .b8 _ZZ17my_kernel_kernel0E18placeholder_shared[2048];
	mov.u64 	%SPL, __local_depot0;
	add.u64 	%rd13, %SPL, 0;
	add.s64 	%rd106, %rd13, 512;
	mov.f32 	%f33, 0f00000000;
	st.local.v4.f32 	[%rd13], {%f33, %f33, %f33, %f33};
	st.local.v4.f32 	[%rd13+128], {%f33, %f33, %f33, %f33};
	st.local.v4.f32 	[%rd13+256], {%f33, %f33, %f33, %f33};
	st.local.v4.f32 	[%rd13+384], {%f33, %f33, %f33, %f33};
	st.local.v4.f32 	[%rd13+512], {%f33, %f33, %f33, %f33};
	st.local.v4.f32 	[%rd13+640], {%f33, %f33, %f33, %f33};
	st.local.v4.f32 	[%rd13+768], {%f33, %f33, %f33, %f33};
	st.local.v4.f32 	[%rd13+896], {%f33, %f33, %f33, %f33};
	st.local.v4.f32 	[%rd13+16], {%f33, %f33, %f33, %f33};
	st.local.v4.f32 	[%rd13+144], {%f33, %f33, %f33, %f33};
	st.local.v4.f32 	[%rd13+272], {%f33, %f33, %f33, %f33};
	st.local.v4.f32 	[%rd13+400], {%f33, %f33, %f33, %f33};
	st.local.v4.f32 	[%rd13+528], {%f33, %f33, %f33, %f33};
	st.local.v4.f32 	[%rd13+656], {%f33, %f33, %f33, %f33};
	st.local.v4.f32 	[%rd13+784], {%f33, %f33, %f33, %f33};
	st.local.v4.f32 	[%rd13+912], {%f33, %f33, %f33, %f33};
	st.local.v4.f32 	[%rd13+32], {%f33, %f33, %f33, %f33};
	st.local.v4.f32 	[%rd13+160], {%f33, %f33, %f33, %f33};
	st.local.v4.f32 	[%rd13+288], {%f33, %f33, %f33, %f33};
	st.local.v4.f32 	[%rd13+416], {%f33, %f33, %f33, %f33};
	st.local.v4.f32 	[%rd13+544], {%f33, %f33, %f33, %f33};
	st.local.v4.f32 	[%rd13+672], {%f33, %f33, %f33, %f33};
	st.local.v4.f32 	[%rd13+800], {%f33, %f33, %f33, %f33};
	st.local.v4.f32 	[%rd13+928], {%f33, %f33, %f33, %f33};
	st.local.v4.f32 	[%rd13+48], {%f33, %f33, %f33, %f33};
	st.local.v4.f32 	[%rd13+176], {%f33, %f33, %f33, %f33};
	st.local.v4.f32 	[%rd13+304], {%f33, %f33, %f33, %f33};
	st.local.v4.f32 	[%rd13+432], {%f33, %f33, %f33, %f33};
	st.local.v4.f32 	[%rd13+560], {%f33, %f33, %f33, %f33};
	st.local.v4.f32 	[%rd13+688], {%f33, %f33, %f33, %f33};
	st.local.v4.f32 	[%rd13+816], {%f33, %f33, %f33, %f33};
	st.local.v4.f32 	[%rd13+944], {%f33, %f33, %f33, %f33};
	st.local.v4.f32 	[%rd13+64], {%f33, %f33, %f33, %f33};
	st.local.v4.f32 	[%rd13+192], {%f33, %f33, %f33, %f33};
	st.local.v4.f32 	[%rd13+320], {%f33, %f33, %f33, %f33};
	st.local.v4.f32 	[%rd13+448], {%f33, %f33, %f33, %f33};
	st.local.v4.f32 	[%rd13+576], {%f33, %f33, %f33, %f33};
	st.local.v4.f32 	[%rd13+704], {%f33, %f33, %f33, %f33};
	st.local.v4.f32 	[%rd13+832], {%f33, %f33, %f33, %f33};
	st.local.v4.f32 	[%rd13+960], {%f33, %f33, %f33, %f33};
	st.local.v4.f32 	[%rd13+80], {%f33, %f33, %f33, %f33};
	st.local.v4.f32 	[%rd13+208], {%f33, %f33, %f33, %f33};
	st.local.v4.f32 	[%rd13+336], {%f33, %f33, %f33, %f33};
	st.local.v4.f32 	[%rd13+464], {%f33, %f33, %f33, %f33};
	st.local.v4.f32 	[%rd13+592], {%f33, %f33, %f33, %f33};
	st.local.v4.f32 	[%rd13+720], {%f33, %f33, %f33, %f33};
	st.local.v4.f32 	[%rd13+848], {%f33, %f33, %f33, %f33};
	st.local.v4.f32 	[%rd13+976], {%f33, %f33, %f33, %f33};
	st.local.v4.f32 	[%rd13+96], {%f33, %f33, %f33, %f33};
	st.local.v4.f32 	[%rd13+224], {%f33, %f33, %f33, %f33};
	st.local.v4.f32 	[%rd13+352], {%f33, %f33, %f33, %f33};
	st.local.v4.f32 	[%rd13+480], {%f33, %f33, %f33, %f33};
	st.local.v4.f32 	[%rd13+608], {%f33, %f33, %f33, %f33};
	st.local.v4.f32 	[%rd13+736], {%f33, %f33, %f33, %f33};
	st.local.v4.f32 	[%rd13+864], {%f33, %f33, %f33, %f33};
	st.local.v4.f32 	[%rd13+992], {%f33, %f33, %f33, %f33};
	st.local.v4.f32 	[%rd13+112], {%f33, %f33, %f33, %f33};
	st.local.v4.f32 	[%rd13+240], {%f33, %f33, %f33, %f33};
	st.local.v4.f32 	[%rd13+368], {%f33, %f33, %f33, %f33};
	st.local.v4.f32 	[%rd13+496], {%f33, %f33, %f33, %f33};
	st.local.v4.f32 	[%rd13+624], {%f33, %f33, %f33, %f33};
	st.local.v4.f32 	[%rd13+752], {%f33, %f33, %f33, %f33};
	st.local.v4.f32 	[%rd13+880], {%f33, %f33, %f33, %f33};
	st.local.v4.f32 	[%rd13+1008], {%f33, %f33, %f33, %f33};
	mov.u32 	%r13, %ctaid.x;
	shr.u32 	%r1, %r13, 3;
	mov.u32 	%r2, %tid.x;
	shl.b32 	%r14, %r2, 7;
	shl.b32 	%r15, %r13, 6;
	and.b32  	%r3, %r15, 448;
	mul.lo.s32 	%r16, %r2, -112;
	and.b32  	%r17, %r14, 3584;
	or.b32  	%r18, %r16, 9;
	and.b32  	%r19, %r18, 57;
	or.b32  	%r20, %r17, %r3;
	or.b32  	%r4, %r20, %r19;
	cvt.u16.u32 	%rs3, %r2;
	mul.hi.u16 	%rs1, %rs3, 1338;
	mul.lo.s16 	%rs4, %rs1, 49;
	sub.s16 	%rs5, %rs3, %rs4;
	mul.lo.s16 	%rs6, %rs5, 37;
	shr.u16 	%rs7, %rs6, 8;
	cvt.u32.u16 	%r5, %rs7;
	mul.hi.u16 	%rs8, %rs3, 9363;
	mul.lo.s16 	%rs9, %rs8, 7;
	sub.s16 	%rs2, %rs3, %rs9;
	mov.b32 	%r225, 0;
	shl.b16 	%rs10, %rs2, 3;
$L__BB0_1:
	ld.param.u64 	%rd101, [my_kernel_kernel0_param_0];
	setp.gt.u32 	%p1, %r2, 31;
	bar.sync 	0;
	shl.b32 	%r21, %r225, 3;
	shl.b32 	%r22, %r2, 7;
	or.b32  	%r23, %r22, %r2;
	and.b32  	%r24, %r2, 7;
	and.b32  	%r25, %r23, 130055;
	mul.lo.s32 	%r26, %r1, 401408;
	add.s32 	%r27, %r25, %r26;
	add.s32 	%r28, %r27, %r21;
	cvta.to.global.u64 	%rd14, %rd101;
	mul.wide.u32 	%rd15, %r28, 4;
	add.s64 	%rd16, %rd14, %rd15;
	ld.global.nc.f32 	%f34, [%rd16];
	shl.b32 	%r29, %r2, 2;
	mov.u32 	%r30, _ZZ17my_kernel_kernel0E18PaddedInput_shared;
	add.s32 	%r31, %r30, %r29;
	st.shared.f32 	[%r31], %f34;
	add.s32 	%r32, %r2, 2;
	and.b32  	%r33, %r32, 7;
	or.b32  	%r34, %r33, %r26;
	add.s32 	%r35, %r22, 12544;
	and.b32  	%r36, %r35, 261120;
	add.s32 	%r37, %r34, %r36;
	add.s32 	%r38, %r37, %r21;
	mul.wide.u32 	%rd17, %r38, 4;
	add.s64 	%rd18, %rd14, %rd17;
	ld.global.nc.f32 	%f35, [%rd18];
	st.shared.f32 	[%r31+392], %f35;
	xor.b32  	%r39, %r24, 4;
	or.b32  	%r40, %r39, %r26;
	add.s32 	%r41, %r22, 25088;
	and.b32  	%r42, %r41, 261120;
	add.s32 	%r43, %r40, %r42;
	add.s32 	%r44, %r43, %r21;
	mul.wide.u32 	%rd19, %r44, 4;
	add.s64 	%rd20, %rd14, %rd19;
	ld.global.nc.f32 	%f36, [%rd20];
	st.shared.f32 	[%r31+784], %f36;
	add.s32 	%r45, %r2, 6;
	and.b32  	%r46, %r45, 7;
	or.b32  	%r47, %r46, %r26;
	add.s32 	%r48, %r22, 37632;
	and.b32  	%r49, %r48, 261120;
	add.s32 	%r50, %r47, %r49;
	add.s32 	%r51, %r50, %r21;
	mul.wide.u32 	%rd21, %r51, 4;
	add.s64 	%rd22, %rd14, %rd21;
	ld.global.nc.f32 	%f37, [%rd22];
	st.shared.f32 	[%r31+1176], %f37;
	ld.global.nc.f32 	%f38, [%rd16+200704];
	st.shared.f32 	[%r31+1568], %f38;
	add.s32 	%r52, %r22, 62720;
	and.b32  	%r53, %r52, 261120;
	add.s32 	%r54, %r34, %r53;
	add.s32 	%r55, %r54, %r21;
	mul.wide.u32 	%rd23, %r55, 4;
	add.s64 	%rd24, %rd14, %rd23;
	ld.global.nc.f32 	%f39, [%rd24];
	st.shared.f32 	[%r31+1960], %f39;
	add.s32 	%r56, %r22, 75264;
	and.b32  	%r57, %r56, 261120;
	add.s32 	%r58, %r40, %r57;
	add.s32 	%r59, %r58, %r21;
	mul.wide.u32 	%rd25, %r59, 4;
	add.s64 	%rd26, %rd14, %rd25;
	ld.global.nc.f32 	%f40, [%rd26];
	st.shared.f32 	[%r31+2352], %f40;
	add.s32 	%r60, %r22, 87808;
	and.b32  	%r61, %r60, 261120;
	add.s32 	%r62, %r47, %r61;
	add.s32 	%r63, %r62, %r21;
	mul.wide.u32 	%rd27, %r63, 4;
	add.s64 	%rd28, %rd14, %rd27;
	ld.global.nc.f32 	%f41, [%rd28];
	st.shared.f32 	[%r31+2744], %f41;
	ld.global.nc.f32 	%f42, [%rd16+401408];
	st.shared.f32 	[%r31+3136], %f42;
	add.s32 	%r64, %r22, 112896;
	and.b32  	%r65, %r64, 261120;
	add.s32 	%r66, %r34, %r65;
	add.s32 	%r67, %r66, %r21;
	mul.wide.u32 	%rd29, %r67, 4;
	add.s64 	%rd30, %rd14, %rd29;
	ld.global.nc.f32 	%f43, [%rd30];
	st.shared.f32 	[%r31+3528], %f43;
	add.s32 	%r68, %r22, 125440;
	and.b32  	%r69, %r68, 261120;
	add.s32 	%r70, %r40, %r69;
	add.s32 	%r71, %r70, %r21;
	mul.wide.u32 	%rd31, %r71, 4;
	add.s64 	%rd32, %rd14, %rd31;
	ld.global.nc.f32 	%f44, [%rd32];
	st.shared.f32 	[%r31+3920], %f44;
	add.s32 	%r72, %r22, 137984;
	and.b32  	%r73, %r72, 523264;
	add.s32 	%r74, %r47, %r73;
	add.s32 	%r75, %r74, %r21;
	mul.wide.u32 	%rd33, %r75, 4;
	add.s64 	%rd34, %rd14, %rd33;
	ld.global.nc.f32 	%f45, [%rd34];
	st.shared.f32 	[%r31+4312], %f45;
	ld.global.nc.f32 	%f46, [%rd16+602112];
	st.shared.f32 	[%r31+4704], %f46;
	add.s32 	%r76, %r22, 163072;
	and.b32  	%r77, %r76, 523264;
	add.s32 	%r78, %r34, %r77;
	add.s32 	%r79, %r78, %r21;
	mul.wide.u32 	%rd35, %r79, 4;
	add.s64 	%rd36, %rd14, %rd35;
	ld.global.nc.f32 	%f47, [%rd36];
	st.shared.f32 	[%r31+5096], %f47;
	add.s32 	%r80, %r22, 175616;
	and.b32  	%r81, %r80, 523264;
	add.s32 	%r82, %r40, %r81;
	add.s32 	%r83, %r82, %r21;
	mul.wide.u32 	%rd37, %r83, 4;
	add.s64 	%rd38, %rd14, %rd37;
	ld.global.nc.f32 	%f48, [%rd38];
	st.shared.f32 	[%r31+5488], %f48;
	add.s32 	%r84, %r22, 188160;
	and.b32  	%r85, %r84, 523264;
	add.s32 	%r86, %r47, %r85;
	add.s32 	%r87, %r86, %r21;
	mul.wide.u32 	%rd39, %r87, 4;
	add.s64 	%rd40, %rd14, %rd39;
	ld.global.nc.f32 	%f49, [%rd40];
	st.shared.f32 	[%r31+5880], %f49;
	ld.global.nc.f32 	%f50, [%rd16+802816];
	st.shared.f32 	[%r31+6272], %f50;
	add.s32 	%r88, %r22, 213248;
	and.b32  	%r89, %r88, 523264;
	add.s32 	%r90, %r34, %r89;
	add.s32 	%r91, %r90, %r21;
	mul.wide.u32 	%rd41, %r91, 4;
	add.s64 	%rd42, %rd14, %rd41;
	ld.global.nc.f32 	%f51, [%rd42];
	st.shared.f32 	[%r31+6664], %f51;
	add.s32 	%r92, %r22, 225792;
	and.b32  	%r93, %r92, 523264;
	add.s32 	%r94, %r40, %r93;
	add.s32 	%r95, %r94, %r21;
	mul.wide.u32 	%rd43, %r95, 4;
	add.s64 	%rd44, %rd14, %rd43;
	ld.global.nc.f32 	%f52, [%rd44];
	st.shared.f32 	[%r31+7056], %f52;
	add.s32 	%r96, %r22, 238336;
	and.b32  	%r97, %r96, 523264;
	add.s32 	%r98, %r47, %r97;
	add.s32 	%r99, %r98, %r21;
	mul.wide.u32 	%rd45, %r99, 4;
	add.s64 	%rd46, %rd14, %rd45;
	ld.global.nc.f32 	%f53, [%rd46];
	st.shared.f32 	[%r31+7448], %f53;
	ld.global.nc.f32 	%f54, [%rd16+1003520];
	st.shared.f32 	[%r31+7840], %f54;
	add.s32 	%r100, %r22, 263424;
	and.b32  	%r101, %r100, 523264;
	add.s32 	%r102, %r34, %r101;
	add.s32 	%r103, %r102, %r21;
	mul.wide.u32 	%rd47, %r103, 4;
	add.s64 	%rd48, %rd14, %rd47;
	ld.global.nc.f32 	%f55, [%rd48];
	st.shared.f32 	[%r31+8232], %f55;
	add.s32 	%r104, %r22, 275968;
	and.b32  	%r105, %r104, 523264;
	add.s32 	%r106, %r40, %r105;
	add.s32 	%r107, %r106, %r21;
	mul.wide.u32 	%rd49, %r107, 4;
	add.s64 	%rd50, %rd14, %rd49;
	ld.global.nc.f32 	%f56, [%rd50];
	st.shared.f32 	[%r31+8624], %f56;
	add.s32 	%r108, %r22, 288512;
	and.b32  	%r109, %r108, 523264;
	add.s32 	%r110, %r47, %r109;
	add.s32 	%r111, %r110, %r21;
	mul.wide.u32 	%rd51, %r111, 4;
	add.s64 	%rd52, %rd14, %rd51;
	ld.global.nc.f32 	%f57, [%rd52];
	st.shared.f32 	[%r31+9016], %f57;
	ld.global.nc.f32 	%f58, [%rd16+1204224];
	st.shared.f32 	[%r31+9408], %f58;
	add.s32 	%r112, %r22, 313600;
	and.b32  	%r113, %r112, 523264;
	add.s32 	%r114, %r34, %r113;
	add.s32 	%r115, %r114, %r21;
	mul.wide.u32 	%rd53, %r115, 4;
	add.s64 	%rd54, %rd14, %rd53;
	ld.global.nc.f32 	%f59, [%rd54];
	st.shared.f32 	[%r31+9800], %f59;
	add.s32 	%r116, %r22, 326144;
	and.b32  	%r117, %r116, 523264;
	add.s32 	%r118, %r40, %r117;
	add.s32 	%r119, %r118, %r21;
	mul.wide.u32 	%rd55, %r119, 4;
	add.s64 	%rd56, %rd14, %rd55;
	ld.global.nc.f32 	%f60, [%rd56];
	st.shared.f32 	[%r31+10192], %f60;
	add.s32 	%r120, %r22, 338688;
	and.b32  	%r121, %r120, 523264;
	add.s32 	%r122, %r47, %r121;
	add.s32 	%r123, %r122, %r21;
	mul.wide.u32 	%rd57, %r123, 4;
	add.s64 	%rd58, %rd14, %rd57;
	ld.global.nc.f32 	%f61, [%rd58];
	st.shared.f32 	[%r31+10584], %f61;
	ld.global.nc.f32 	%f62, [%rd16+1404928];
	st.shared.f32 	[%r31+10976], %f62;
	add.s32 	%r124, %r22, 363776;
	and.b32  	%r125, %r124, 523264;
	add.s32 	%r126, %r34, %r125;
	add.s32 	%r127, %r126, %r21;
	mul.wide.u32 	%rd59, %r127, 4;
	add.s64 	%rd60, %rd14, %rd59;
	ld.global.nc.f32 	%f63, [%rd60];
	st.shared.f32 	[%r31+11368], %f63;
	add.s32 	%r128, %r22, 376320;
	and.b32  	%r129, %r128, 523264;
	add.s32 	%r130, %r40, %r129;
	add.s32 	%r131, %r130, %r21;
	mul.wide.u32 	%rd61, %r131, 4;
	add.s64 	%rd62, %rd14, %rd61;
	ld.global.nc.f32 	%f64, [%rd62];
	st.shared.f32 	[%r31+11760], %f64;
	add.s32 	%r132, %r22, 388864;
	and.b32  	%r133, %r132, 523264;
	add.s32 	%r134, %r47, %r133;
	add.s32 	%r135, %r134, %r21;
	mul.wide.u32 	%rd63, %r135, 4;
	add.s64 	%rd64, %rd14, %rd63;
	ld.global.nc.f32 	%f65, [%rd64];
	st.shared.f32 	[%r31+12152], %f65;
	@%p1 bra 	$L__BB0_3;
	ld.param.u64 	%rd102, [my_kernel_kernel0_param_1];
	shl.b32 	%r136, %r225, 12;
	and.b32  	%r138, %r22, 3584;
	shl.b32 	%r139, %r2, 4;
	and.b32  	%r140, %r139, 48;
	or.b32  	%r141, %r138, %r3;
	add.s32 	%r142, %r141, %r140;
	add.s32 	%r143, %r142, %r136;
	cvta.to.global.u64 	%rd65, %rd102;
	mul.wide.u32 	%rd66, %r143, 4;
	add.s64 	%rd67, %rd65, %rd66;
	ld.global.nc.f32 	%f66, [%rd67];
	shl.b32 	%r144, %r2, 6;
	mov.u32 	%r145, _ZZ17my_kernel_kernel0E18placeholder_shared;
	add.s32 	%r146, %r145, %r144;
	st.shared.f32 	[%r146], %f66;
	or.b32  	%r147, %r22, 8;
	and.b32  	%r148, %r147, 3584;
	or.b32  	%r149, %r148, %r3;
	or.b32  	%r150, %r139, 1;
	and.b32  	%r151, %r150, 49;
	add.s32 	%r152, %r149, %r151;
	add.s32 	%r153, %r152, %r136;
	mul.wide.u32 	%rd68, %r153, 4;
	add.s64 	%rd69, %rd65, %rd68;
	ld.global.nc.f32 	%f67, [%rd69];
	st.shared.f32 	[%r146+4], %f67;
	or.b32  	%r154, %r139, 2;
	and.b32  	%r155, %r154, 50;
	add.s32 	%r156, %r141, %r155;
	add.s32 	%r157, %r156, %r136;
	mul.wide.u32 	%rd70, %r157, 4;
	add.s64 	%rd71, %rd65, %rd70;
	ld.global.nc.f32 	%f68, [%rd71];
	st.shared.f32 	[%r146+8], %f68;
	or.b32  	%r158, %r139, 3;
	and.b32  	%r159, %r158, 51;
	add.s32 	%r160, %r141, %r159;
	add.s32 	%r161, %r160, %r136;
	mul.wide.u32 	%rd72, %r161, 4;
	add.s64 	%rd73, %rd65, %rd72;
	ld.global.nc.f32 	%f69, [%rd73];
	st.shared.f32 	[%r146+12], %f69;
	or.b32  	%r162, %r139, 4;
	and.b32  	%r163, %r162, 52;
	add.s32 	%r164, %r141, %r163;
	add.s32 	%r165, %r164, %r136;
	mul.wide.u32 	%rd74, %r165, 4;
	add.s64 	%rd75, %rd65, %rd74;
	ld.global.nc.f32 	%f70, [%rd75];
	st.shared.f32 	[%r146+16], %f70;
	or.b32  	%r166, %r139, 5;
	and.b32  	%r167, %r166, 53;
	add.s32 	%r168, %r141, %r167;
	add.s32 	%r169, %r168, %r136;
	mul.wide.u32 	%rd76, %r169, 4;
	add.s64 	%rd77, %rd65, %rd76;
	ld.global.nc.f32 	%f71, [%rd77];
	st.shared.f32 	[%r146+20], %f71;
	or.b32  	%r170, %r139, 6;
	and.b32  	%r171, %r170, 54;
	add.s32 	%r172, %r141, %r171;
	add.s32 	%r173, %r172, %r136;
	mul.wide.u32 	%rd78, %r173, 4;
	add.s64 	%rd79, %rd65, %rd78;
	ld.global.nc.f32 	%f72, [%rd79];
	st.shared.f32 	[%r146+24], %f72;
	or.b32  	%r174, %r139, 7;
	and.b32  	%r175, %r174, 55;
	add.s32 	%r176, %r141, %r175;
	add.s32 	%r177, %r176, %r136;
	mul.wide.u32 	%rd80, %r177, 4;
	add.s64 	%rd81, %rd65, %rd80;
	ld.global.nc.f32 	%f73, [%rd81];
	st.shared.f32 	[%r146+28], %f73;
	mad.lo.s32 	%r178, %r2, -112, %r147;
	and.b32  	%r179, %r178, 56;
	add.s32 	%r180, %r141, %r179;
	add.s32 	%r181, %r180, %r136;
	mul.wide.u32 	%rd82, %r181, 4;
	add.s64 	%rd83, %rd65, %rd82;
	ld.global.nc.f32 	%f74, [%rd83];
	st.shared.f32 	[%r146+32], %f74;
	or.b32  	%r182, %r4, %r136;
	mul.wide.u32 	%rd84, %r182, 4;
	add.s64 	%rd85, %rd65, %rd84;
	ld.global.nc.f32 	%f75, [%rd85];
	st.shared.f32 	[%r146+36], %f75;
	or.b32  	%r183, %r178, 2;
	and.b32  	%r184, %r183, 58;
	add.s32 	%r185, %r141, %r184;
	add.s32 	%r186, %r185, %r136;
	mul.wide.u32 	%rd86, %r186, 4;
	add.s64 	%rd87, %rd65, %rd86;
	ld.global.nc.f32 	%f76, [%rd87];
	st.shared.f32 	[%r146+40], %f76;
	or.b32  	%r187, %r178, 3;
	and.b32  	%r188, %r187, 59;
	add.s32 	%r189, %r141, %r188;
	add.s32 	%r190, %r189, %r136;
	mul.wide.u32 	%rd88, %r190, 4;
	add.s64 	%rd89, %rd65, %rd88;
	ld.global.nc.f32 	%f77, [%rd89];
	st.shared.f32 	[%r146+44], %f77;
	or.b32  	%r191, %r178, 4;
	and.b32  	%r192, %r191, 60;
	add.s32 	%r193, %r141, %r192;
	add.s32 	%r194, %r193, %r136;
	mul.wide.u32 	%rd90, %r194, 4;
	add.s64 	%rd91, %rd65, %rd90;
	ld.global.nc.f32 	%f78, [%rd91];
	st.shared.f32 	[%r146+48], %f78;
	or.b32  	%r195, %r178, 5;
	and.b32  	%r196, %r195, 61;
	add.s32 	%r197, %r141, %r196;
	add.s32 	%r198, %r197, %r136;
	mul.wide.u32 	%rd92, %r198, 4;
	add.s64 	%rd93, %rd65, %rd92;
	ld.global.nc.f32 	%f79, [%rd93];
	st.shared.f32 	[%r146+52], %f79;
	or.b32  	%r199, %r178, 6;
	and.b32  	%r200, %r199, 62;
	add.s32 	%r201, %r141, %r200;
	add.s32 	%r202, %r201, %r136;
	mul.wide.u32 	%rd94, %r202, 4;
	add.s64 	%rd95, %rd65, %rd94;
	ld.global.nc.f32 	%f80, [%rd95];
	st.shared.f32 	[%r146+56], %f80;
	or.b32  	%r203, %r178, 7;
	and.b32  	%r204, %r203, 63;
	add.s32 	%r205, %r141, %r204;
	add.s32 	%r206, %r205, %r136;
	mul.wide.u32 	%rd96, %r206, 4;
	add.s64 	%rd97, %rd65, %rd96;
	ld.global.nc.f32 	%f81, [%rd97];
	st.shared.f32 	[%r146+60], %f81;
$L__BB0_3:
	bar.sync 	0;
	cvt.u32.u16 	%r208, %rs10;
	mul.lo.s16 	%rs11, %rs1, 1568;
	cvt.u32.u16 	%r209, %rs11;
	add.s32 	%r210, %r208, %r209;
	mad.lo.s32 	%r211, %r5, 112, %r210;
	shl.b32 	%r212, %r211, 2;
	add.s32 	%r214, %r30, %r212;
	ld.shared.f32 	%f1, [%r214];
	ld.shared.f32 	%f2, [%r214+224];
	ld.shared.f32 	%f3, [%r214+3136];
	ld.shared.f32 	%f4, [%r214+3360];
	ld.shared.f32 	%f5, [%r214+4];
	ld.shared.f32 	%f6, [%r214+228];
	ld.shared.f32 	%f7, [%r214+3140];
	ld.shared.f32 	%f8, [%r214+3364];
	ld.shared.f32 	%f9, [%r214+8];
	ld.shared.f32 	%f10, [%r214+232];
	ld.shared.f32 	%f11, [%r214+3144];
	ld.shared.f32 	%f12, [%r214+3368];
	ld.shared.f32 	%f13, [%r214+12];
	ld.shared.f32 	%f14, [%r214+236];
	ld.shared.f32 	%f15, [%r214+3148];
	ld.shared.f32 	%f16, [%r214+3372];
	ld.shared.f32 	%f17, [%r214+16];
	ld.shared.f32 	%f18, [%r214+240];
	ld.shared.f32 	%f19, [%r214+3152];
	ld.shared.f32 	%f20, [%r214+3376];
	ld.shared.f32 	%f21, [%r214+20];
	ld.shared.f32 	%f22, [%r214+244];
	ld.shared.f32 	%f23, [%r214+3156];
	ld.shared.f32 	%f24, [%r214+3380];
	ld.shared.f32 	%f25, [%r214+24];
	ld.shared.f32 	%f26, [%r214+248];
	ld.shared.f32 	%f27, [%r214+3160];
	ld.shared.f32 	%f28, [%r214+3384];
	ld.shared.f32 	%f29, [%r214+28];
	ld.shared.f32 	%f30, [%r214+252];
	ld.shared.f32 	%f31, [%r214+3164];
	ld.shared.f32 	%f32, [%r214+3388];
	mov.b32 	%r226, 1024;
	mov.u64 	%rd104, %rd106;
$L__BB0_4:
	ld.local.v2.f32 	{%f82, %f83}, [%rd104+-512];
	mov.u32 	%r215, _ZZ17my_kernel_kernel0E18placeholder_shared;
	add.s32 	%r216, %r215, %r226;
	ld.shared.f32 	%f84, [%r216+-1024];
	fma.rn.f32 	%f85, %f1, %f84, %f82;
	ld.local.v2.f32 	{%f86, %f87}, [%rd104+-384];
	ld.shared.f32 	%f88, [%r216+-896];
	fma.rn.f32 	%f89, %f1, %f88, %f86;
	ld.local.v2.f32 	{%f90, %f91}, [%rd104+-256];
	fma.rn.f32 	%f92, %f2, %f84, %f90;
	ld.local.v2.f32 	{%f93, %f94}, [%rd104+-128];
	fma.rn.f32 	%f95, %f2, %f88, %f93;
	ld.local.v2.f32 	{%f96, %f97}, [%rd104];
	fma.rn.f32 	%f98, %f3, %f84, %f96;
	ld.local.v2.f32 	{%f99, %f100}, [%rd104+128];
	fma.rn.f32 	%f101, %f3, %f88, %f99;
	ld.local.v2.f32 	{%f102, %f103}, [%rd104+256];
	fma.rn.f32 	%f104, %f4, %f84, %f102;
	ld.local.v2.f32 	{%f105, %f106}, [%rd104+384];
	fma.rn.f32 	%f107, %f4, %f88, %f105;
	ld.shared.f32 	%f108, [%r216+-1020];
	fma.rn.f32 	%f109, %f1, %f108, %f83;
	ld.shared.f32 	%f110, [%r216+-892];
	fma.rn.f32 	%f111, %f1, %f110, %f87;
	fma.rn.f32 	%f112, %f2, %f108, %f91;
	fma.rn.f32 	%f113, %f2, %f110, %f94;
	fma.rn.f32 	%f114, %f3, %f108, %f97;
	fma.rn.f32 	%f115, %f3, %f110, %f100;
	fma.rn.f32 	%f116, %f4, %f108, %f103;
	fma.rn.f32 	%f117, %f4, %f110, %f106;
	ld.shared.f32 	%f118, [%r216+-768];
	fma.rn.f32 	%f119, %f5, %f118, %f85;
	ld.shared.f32 	%f120, [%r216+-640];
	fma.rn.f32 	%f121, %f5, %f120, %f89;
	fma.rn.f32 	%f122, %f6, %f118, %f92;
	fma.rn.f32 	%f123, %f6, %f120, %f95;
	fma.rn.f32 	%f124, %f7, %f118, %f98;
	fma.rn.f32 	%f125, %f7, %f120, %f101;
	fma.rn.f32 	%f126, %f8, %f118, %f104;
	fma.rn.f32 	%f127, %f8, %f120, %f107;
	ld.shared.f32 	%f128, [%r216+-764];
	fma.rn.f32 	%f129, %f5, %f128, %f109;
	ld.shared.f32 	%f130, [%r216+-636];
	fma.rn.f32 	%f131, %f5, %f130, %f111;
	fma.rn.f32 	%f132, %f6, %f128, %f112;
	fma.rn.f32 	%f133, %f6, %f130, %f113;
	fma.rn.f32 	%f134, %f7, %f128, %f114;
	fma.rn.f32 	%f135, %f7, %f130, %f115;
	fma.rn.f32 	%f136, %f8, %f128, %f116;
	fma.rn.f32 	%f137, %f8, %f130, %f117;
	ld.shared.f32 	%f138, [%r216+-512];
	fma.rn.f32 	%f139, %f9, %f138, %f119;
	ld.shared.f32 	%f140, [%r216+-384];
	fma.rn.f32 	%f141, %f9, %f140, %f121;
	fma.rn.f32 	%f142, %f10, %f138, %f122;
	fma.rn.f32 	%f143, %f10, %f140, %f123;
	fma.rn.f32 	%f144, %f11, %f138, %f124;
	fma.rn.f32 	%f145, %f11, %f140, %f125;
	fma.rn.f32 	%f146, %f12, %f138, %f126;
	fma.rn.f32 	%f147, %f12, %f140, %f127;
	ld.shared.f32 	%f148, [%r216+-508];
	fma.rn.f32 	%f149, %f9, %f148, %f129;
	ld.shared.f32 	%f150, [%r216+-380];
	fma.rn.f32 	%f151, %f9, %f150, %f131;
	fma.rn.f32 	%f152, %f10, %f148, %f132;
	fma.rn.f32 	%f153, %f10, %f150, %f133;
	fma.rn.f32 	%f154, %f11, %f148, %f134;
	fma.rn.f32 	%f155, %f11, %f150, %f135;
	fma.rn.f32 	%f156, %f12, %f148, %f136;
	fma.rn.f32 	%f157, %f12, %f150, %f137;
	ld.shared.f32 	%f158, [%r216+-256];
	fma.rn.f32 	%f159, %f13, %f158, %f139;
	ld.shared.f32 	%f160, [%r216+-128];
	fma.rn.f32 	%f161, %f13, %f160, %f141;
	fma.rn.f32 	%f162, %f14, %f158, %f142;
	fma.rn.f32 	%f163, %f14, %f160, %f143;
	fma.rn.f32 	%f164, %f15, %f158, %f144;
	fma.rn.f32 	%f165, %f15, %f160, %f145;
	fma.rn.f32 	%f166, %f16, %f158, %f146;
	fma.rn.f32 	%f167, %f16, %f160, %f147;
	ld.shared.f32 	%f168, [%r216+-252];
	fma.rn.f32 	%f169, %f13, %f168, %f149;
	ld.shared.f32 	%f170, [%r216+-124];
	fma.rn.f32 	%f171, %f13, %f170, %f151;
	fma.rn.f32 	%f172, %f14, %f168, %f152;
	fma.rn.f32 	%f173, %f14, %f170, %f153;
	fma.rn.f32 	%f174, %f15, %f168, %f154;
	fma.rn.f32 	%f175, %f15, %f170, %f155;
	fma.rn.f32 	%f176, %f16, %f168, %f156;
	fma.rn.f32 	%f177, %f16, %f170, %f157;
	ld.shared.f32 	%f178, [%r216];
	fma.rn.f32 	%f179, %f17, %f178, %f159;
	ld.shared.f32 	%f180, [%r216+128];
	fma.rn.f32 	%f181, %f17, %f180, %f161;
	fma.rn.f32 	%f182, %f18, %f178, %f162;
	fma.rn.f32 	%f183, %f18, %f180, %f163;
	fma.rn.f32 	%f184, %f19, %f178, %f164;
	fma.rn.f32 	%f185, %f19, %f180, %f165;
	fma.rn.f32 	%f186, %f20, %f178, %f166;
	fma.rn.f32 	%f187, %f20, %f180, %f167;
	ld.shared.f32 	%f188, [%r216+4];
	fma.rn.f32 	%f189, %f17, %f188, %f169;
	ld.shared.f32 	%f190, [%r216+132];
	fma.rn.f32 	%f191, %f17, %f190, %f171;
	fma.rn.f32 	%f192, %f18, %f188, %f172;
	fma.rn.f32 	%f193, %f18, %f190, %f173;
	fma.rn.f32 	%f194, %f19, %f188, %f174;
	fma.rn.f32 	%f195, %f19, %f190, %f175;
	fma.rn.f32 	%f196, %f20, %f188, %f176;
	fma.rn.f32 	%f197, %f20, %f190, %f177;
	ld.shared.f32 	%f198, [%r216+256];
	fma.rn.f32 	%f199, %f21, %f198, %f179;
	ld.shared.f32 	%f200, [%r216+384];
	fma.rn.f32 	%f201, %f21, %f200, %f181;
	fma.rn.f32 	%f202, %f22, %f198, %f182;
	fma.rn.f32 	%f203, %f22, %f200, %f183;
	fma.rn.f32 	%f204, %f23, %f198, %f184;
	fma.rn.f32 	%f205, %f23, %f200, %f185;
	fma.rn.f32 	%f206, %f24, %f198, %f186;
	fma.rn.f32 	%f207, %f24, %f200, %f187;
	ld.shared.f32 	%f208, [%r216+260];
	fma.rn.f32 	%f209, %f21, %f208, %f189;
	ld.shared.f32 	%f210, [%r216+388];
	fma.rn.f32 	%f211, %f21, %f210, %f191;
	fma.rn.f32 	%f212, %f22, %f208, %f192;
	fma.rn.f32 	%f213, %f22, %f210, %f193;
	fma.rn.f32 	%f214, %f23, %f208, %f194;
	fma.rn.f32 	%f215, %f23, %f210, %f195;
	fma.rn.f32 	%f216, %f24, %f208, %f196;
	fma.rn.f32 	%f217, %f24, %f210, %f197;
	ld.shared.f32 	%f218, [%r216+512];
	fma.rn.f32 	%f219, %f25, %f218, %f199;
	ld.shared.f32 	%f220, [%r216+640];
	fma.rn.f32 	%f221, %f25, %f220, %f201;
	fma.rn.f32 	%f222, %f26, %f218, %f202;
	fma.rn.f32 	%f223, %f26, %f220, %f203;
	fma.rn.f32 	%f224, %f27, %f218, %f204;
	fma.rn.f32 	%f225, %f27, %f220, %f205;
	fma.rn.f32 	%f226, %f28, %f218, %f206;
	fma.rn.f32 	%f227, %f28, %f220, %f207;
	ld.shared.f32 	%f228, [%r216+516];
	fma.rn.f32 	%f229, %f25, %f228, %f209;
	ld.shared.f32 	%f230, [%r216+644];
	fma.rn.f32 	%f231, %f25, %f230, %f211;
	fma.rn.f32 	%f232, %f26, %f228, %f212;
	fma.rn.f32 	%f233, %f26, %f230, %f213;
	fma.rn.f32 	%f234, %f27, %f228, %f214;
	fma.rn.f32 	%f235, %f27, %f230, %f215;
	fma.rn.f32 	%f236, %f28, %f228, %f216;
	fma.rn.f32 	%f237, %f28, %f230, %f217;
	ld.shared.f32 	%f238, [%r216+768];
	fma.rn.f32 	%f239, %f29, %f238, %f219;
	ld.shared.f32 	%f240, [%r216+896];
	fma.rn.f32 	%f241, %f29, %f240, %f221;
	fma.rn.f32 	%f242, %f30, %f238, %f222;
	fma.rn.f32 	%f243, %f30, %f240, %f223;
	fma.rn.f32 	%f244, %f31, %f238, %f224;
	fma.rn.f32 	%f245, %f31, %f240, %f225;
	fma.rn.f32 	%f246, %f32, %f238, %f226;
	fma.rn.f32 	%f247, %f32, %f240, %f227;
	ld.shared.f32 	%f248, [%r216+772];
	fma.rn.f32 	%f249, %f29, %f248, %f229;
	st.local.v2.f32 	[%rd104+-512], {%f239, %f249};
	ld.shared.f32 	%f250, [%r216+900];
	fma.rn.f32 	%f251, %f29, %f250, %f231;
	st.local.v2.f32 	[%rd104+-384], {%f241, %f251};
	fma.rn.f32 	%f252, %f30, %f248, %f232;
	st.local.v2.f32 	[%rd104+-256], {%f242, %f252};
	fma.rn.f32 	%f253, %f30, %f250, %f233;
	st.local.v2.f32 	[%rd104+-128], {%f243, %f253};
	fma.rn.f32 	%f254, %f31, %f248, %f234;
	st.local.v2.f32 	[%rd104], {%f244, %f254};
	fma.rn.f32 	%f255, %f31, %f250, %f235;
	st.local.v2.f32 	[%rd104+128], {%f245, %f255};
	fma.rn.f32 	%f256, %f32, %f248, %f236;
	st.local.v2.f32 	[%rd104+256], {%f246, %f256};
	fma.rn.f32 	%f257, %f32, %f250, %f237;
	st.local.v2.f32 	[%rd104+384], {%f247, %f257};
	add.s32 	%r226, %r226, 8;
	add.s64 	%rd104, %rd104, 8;
	setp.ne.s32 	%p2, %r226, 1152;
	@%p2 bra 	$L__BB0_4;
	add.s32 	%r225, %r225, 1;
	setp.ne.s32 	%p3, %r225, 128;
	@%p3 bra 	$L__BB0_1;
	ld.param.u64 	%rd103, [my_kernel_kernel0_param_2];
	mul.lo.s32 	%r218, %r1, 200704;
	cvt.u32.u16 	%r219, %rs1;
	shl.b16 	%rs12, %rs2, 9;
	cvt.u32.u16 	%r220, %rs12;
	or.b32  	%r221, %r3, %r218;
	mad.lo.s32 	%r222, %r219, 100352, %r221;
	add.s32 	%r223, %r222, %r220;
	mad.lo.s32 	%r224, %r5, 7168, %r223;
	mul.wide.u32 	%rd98, %r224, 4;
	cvta.to.global.u64 	%rd99, %rd103;
	add.s64 	%rd100, %rd98, %rd99;
	add.s64 	%rd105, %rd100, 215172;
	mov.b32 	%r227, 0;
$L__BB0_7:
	ld.local.v2.f32 	{%f258, %f259}, [%rd106+-512];
	st.global.f32 	[%rd105+-215172], %f258;
	ld.local.v2.f32 	{%f260, %f261}, [%rd106+-384];
	st.global.f32 	[%rd105+-215044], %f260;
	ld.local.v2.f32 	{%f262, %f263}, [%rd106+-256];
	st.global.f32 	[%rd105+-200836], %f262;
	ld.local.v2.f32 	{%f264, %f265}, [%rd106+-128];
	st.global.f32 	[%rd105+-200708], %f264;
	ld.local.v2.f32 	{%f266, %f267}, [%rd106];
	st.global.f32 	[%rd105+-14468], %f266;
	ld.local.v2.f32 	{%f268, %f269}, [%rd106+128];
	st.global.f32 	[%rd105+-14340], %f268;
	ld.local.v2.f32 	{%f270, %f271}, [%rd106+256];
	st.global.f32 	[%rd105+-132], %f270;
	ld.local.v2.f32 	{%f272, %f273}, [%rd106+384];
	st.global.f32 	[%rd105+-4], %f272;
	st.global.f32 	[%rd105+-215168], %f259;
	st.global.f32 	[%rd105+-215040], %f261;
	st.global.f32 	[%rd105+-200832], %f263;
	st.global.f32 	[%rd105+-200704], %f265;
	st.global.f32 	[%rd105+-14464], %f267;
	st.global.f32 	[%rd105+-14336], %f269;
	st.global.f32 	[%rd105+-128], %f271;
	st.global.f32 	[%rd105], %f273;
	add.s32 	%r227, %r227, 2;
	add.s64 	%rd106, %rd106, 8;
	add.s64 	%rd105, %rd105, 8;
	setp.ne.s32 	%p4, %r227, 32;
	@%p4 bra 	$L__BB0_7;
	ret;

}


// ===== COMPILED SASS (sm_100) =====

	.target	sm_100

	.elftype	@"ET_EXEC"


//--------------------- .note.nv.tkinfo           --------------------------
	.section	.note.nv.tkinfo,"",@"SHT_NOTE"
	.sectionflags	@"SHF_NOTE_NV_TKINFO"
	.tkinfo
        /*0018*/ 	.word	0x00000002
        /*0030*/ 	.string	""
        /*0030*/ 	.string	"ptxas"
        /*0030*/ 	.string	"Cuda compilation tools, release 13.0, V13.0.88"
        /*0030*/ 	.string	"Build cuda_13.0.r13.0/compiler.36424714_0"
        /*0030*/ 	.string	"-arch sm_100 -m 64 "



//--------------------- .note.nv.cuinfo           --------------------------
	.section	.note.nv.cuinfo,"",@"SHT_NOTE"
	.sectionflags	@"SHF_NOTE_NV_CUINFO"
        /*0018*/ 	.short	0x0002
        /*001a*/ 	.short	0x0064
        /*001c*/ 	.short	0x0082
	.zero		2


//--------------------- .nv.info                  --------------------------
	.section	.nv.info,"",@"SHT_CUDA_INFO"
	.align	4


	//----- nvinfo : EIATTR_REGCOUNT
	.align		4
        /*0000*/ 	.byte	0x04, 0x2f
        /*0002*/ 	.short	(.L_1 - .L_0)
	.align		4
.L_0:
        /*0004*/ 	.word	index@(my_kernel_kernel0)
        /*0008*/ 	.word	0x00000038


	//----- nvinfo : EIATTR_FRAME_SIZE
	.align		4
.L_1:
        /*000c*/ 	.byte	0x04, 0x11
        /*000e*/ 	.short	(.L_3 - .L_2)
	.align		4
.L_2:
        /*0010*/ 	.word	index@(my_kernel_kernel0)
        /*0014*/ 	.word	0x00000400


	//----- nvinfo : EIATTR_MIN_STACK_SIZE
	.align		4
.L_3:
        /*0018*/ 	.byte	0x04, 0x12
        /*001a*/ 	.short	(.L_5 - .L_4)
	.align		4
.L_4:
        /*001c*/ 	.word	index@(my_kernel_kernel0)
        /*0020*/ 	.word	0x00000400
.L_5:


//--------------------- .nv.compat                --------------------------
	.section	.nv.compat,"",@"SHT_CUDA_COMPAT_INFO"
	.align	4
        /*0000*/ 	.byte	0x02, 0x09, 0x00, 0x00, 0x02, 0x02, 0x01, 0x00, 0x02, 0x05, 0x05, 0x00, 0x03, 0x07, 0x01, 0x01
        /*0010*/ 	.byte	0x02, 0x03, 0x00, 0x00, 0x02, 0x06, 0x01, 0x00, 0x04, 0x0b, 0x08, 0x00, 0x09, 0x00, 0x00, 0x00
        /*0020*/ 	.byte	0x00, 0x00, 0x00, 0x00


//--------------------- .nv.info.my_kernel_kernel0 --------------------------
	.section	.nv.info.my_kernel_kernel0,"",@"SHT_CUDA_INFO"
	.sectionflags	@""
	.align	4


	//----- nvinfo : EIATTR_CUDA_API_VERSION
	.align		4
        /*0000*/ 	.byte	0x04, 0x37
        /*0002*/ 	.short	(.L_7 - .L_6)
.L_6:
        /*0004*/ 	.word	0x00000082


	//----- nvinfo : EIATTR_KPARAM_INFO
	.align		4
.L_7:
        /*0008*/ 	.byte	0x04, 0x17
        /*000a*/ 	.short	(.L_9 - .L_8)
.L_8:
        /*000c*/ 	.word	0x00000000
        /*0010*/ 	.short	0x0002
        /*0012*/ 	.short	0x0010
        /*0014*/ 	.byte	0x00, 0xf5, 0x21, 0x00


	//----- nvinfo : EIATTR_KPARAM_INFO
	.align		4
.L_9:
        /*0018*/ 	.byte	0x04, 0x17
        /*001a*/ 	.short	(.L_11 - .L_10)
.L_10:
        /*001c*/ 	.word	0x00000000
        /*0020*/ 	.short	0x0001
        /*0022*/ 	.short	0x0008
        /*0024*/ 	.byte	0x00, 0xf5, 0x21, 0x00


	//----- nvinfo : EIATTR_KPARAM_INFO
	.align		4
.L_11:
        /*0028*/ 	.byte	0x04, 0x17
        /*002a*/ 	.short	(.L_13 - .L_12)
.L_12:
        /*002c*/ 	.word	0x00000000
        /*0030*/ 	.short	0x0000
        /*0032*/ 	.short	0x0000
        /*0034*/ 	.byte	0x00, 0xf5, 0x21, 0x00


	//----- nvinfo : EIATTR_SPARSE_MMA_MASK
	.align		4
.L_13:
        /*0038*/ 	.byte	0x03, 0x50
        /*003a*/ 	.short	0x0000


	//----- nvinfo : EIATTR_MAXREG_COUNT
	.align		4
        /*003c*/ 	.byte	0x03, 0x1b
        /*003e*/ 	.short	0x00ff


	//----- nvinfo : EIATTR_NUM_BARRIERS
	.align		4
        /*0040*/ 	.byte	0x02, 0x4c
        /*0042*/ 	.byte	0x01
	.zero		1


	//----- nvinfo : EIATTR_MERCURY_ISA_VERSION
	.align		4
        /*0044*/ 	.byte	0x03, 0x5f
        /*0046*/ 	.short	0x0101


	//----- nvinfo : EIATTR_VRC_CTA_INIT_COUNT
	.align		4
        /*0048*/ 	.byte	0x02, 0x4a
	.zero		1
	.zero		1


	//----- nvinfo : EIATTR_EXIT_INSTR_OFFSETS
	.align		4
        /*004c*/ 	.byte	0x04, 0x1c
        /*004e*/ 	.short	(.L_15 - .L_14)


	//   ....[0]....
.L_14:
        /*0050*/ 	.word	0x00003070


	//----- nvinfo : EIATTR_CRS_STACK_SIZE
	.align		4
.L_15:
        /*0054*/ 	.byte	0x04, 0x1e
        /*0056*/ 	.short	(.L_17 - .L_16)
.L_16:
        /*0058*/ 	.word	0x00000000


	//----- nvinfo : EIATTR_CBANK_PARAM_SIZE
	.align		4
.L_17:
        /*005c*/ 	.byte	0x03, 0x19
        /*005e*/ 	.short	0x0018


	//----- nvinfo : EIATTR_PARAM_CBANK
	.align		4
        /*0060*/ 	.byte	0x04, 0x0a
        /*0062*/ 	.short	(.L_19 - .L_18)
	.align		4
.L_18:
        /*0064*/ 	.word	index@(.nv.constant0.my_kernel_kernel0)
        /*0068*/ 	.short	0x0380
        /*006a*/ 	.short	0x0018


	//----- nvinfo : EIATTR_SW_WAR
	.align		4
.L_19:
        /*006c*/ 	.byte	0x04, 0x36
        /*006e*/ 	.short	(.L_21 - .L_20)
.L_20:
        /*0070*/ 	.word	0x00000008
.L_21:


//--------------------- .nv.callgraph             --------------------------
	.section	.nv.callgraph,"",@"SHT_CUDA_CALLGRAPH"
	.align	4
	.sectionentsize	8
	.align		4
        /*0000*/ 	.word	0x00000000
	.align		4
        /*0004*/ 	.word	0xffffffff
	.align		4
        /*0008*/ 	.word	0x00000000
	.align		4
        /*000c*/ 	.word	0xfffffffe
	.align		4
        /*0010*/ 	.word	0x00000000
	.align		4
        /*0014*/ 	.word	0xfffffffd
	.align		4
        /*0018*/ 	.word	0x00000000
	.align		4
        /*001c*/ 	.word	0xfffffffc


//--------------------- .text.my_kernel_kernel0   --------------------------
	.section	.text.my_kernel_kernel0,"ax",@progbits
	.align	128
        .global         my_kernel_kernel0
        .type           my_kernel_kernel0,@function
        .size           my_kernel_kernel0,(.L_x_6 - my_kernel_kernel0)
        .other          my_kernel_kernel0,@"STO_CUDA_ENTRY STV_DEFAULT"
my_kernel_kernel0:
.text.my_kernel_kernel0:
[----:B------:R-:W0:Y:S02]  /*0000*/  LDC R1, c[0x0][0x37c] ;  /* 0x0000df00ff017b82 */ /* 0x000e240000000800 */
[----:B0-----:R-:W-:-:S06]  /*0010*/  IADD3 R1, PT, PT, R1, -0x400, RZ ;  /* 0xfffffc0001017810 */ /* 0x001fcc0007ffe0ff */
[----:B------:R-:W0:Y:S01]  /*0020*/  S2UR UR4, SR_CTAID.X ;  /* 0x00000000000479c3 */ /* 0x000e220000002500 */
[----:B------:R-:W-:Y:S01]  /*0030*/  HFMA2 R0, -RZ, RZ, 0, 0 ;  /* 0x00000000ff007431 */ /* 0x000fe200000001ff */
[----:B------:R-:W1:Y:S01]  /*0040*/  LDCU.64 UR10, c[0x0][0x358] ;  /* 0x00006b00ff0a77ac */ /* 0x000e620008000a00 */
[----:B------:R-:W-:Y:S01]  /*0050*/  R2UR UR7, R1 ;  /* 0x00000000010772ca */ /* 0x000fe200000e0000 */
[----:B------:R2:W-:Y:S04]  /*0060*/  STL.128 [R1], RZ ;  /* 0x000000ff01007387 */ /* 0x0005e80000100c00 */
[----:B------:R2:W-:Y:S04]  /*0070*/  STL.128 [R1+0x80], RZ ;  /* 0x000080ff01007387 */ /* 0x0005e80000100c00 */
[----:B------:R2:W-:Y:S04]  /*0080*/  STL.128 [R1+0x100], RZ ;  /* 0x000100ff01007387 */ /* 0x0005e80000100c00 */
[----:B------:R2:W-:Y:S01]  /*0090*/  STL.128 [R1+0x180], RZ ;  /* 0x000180ff01007387 */ /* 0x0005e20000100c00 */
[----:B------:R-:W-:-:S03]  /*00a0*/  UIADD3 UR7, UPT, UPT, UR7, 0x200, URZ ;  /* 0x0000020007077890 */ /* 0x000fc6000fffe0ff */
[----:B------:R2:W-:Y:S04]  /*00b0*/  STL.128 [R1+0x200], RZ ;  /* 0x000200ff01007387 */ /* 0x0005e80000100c00 */
[----:B------:R2:W-:Y:S01]  /*00c0*/  STL.128 [R1+0x280], RZ ;  /* 0x000280ff01007387 */ /* 0x0005e20000100c00 */
[----:B0-----:R-:W-:Y:S02]  /*00d0*/  USHF.L.U32 UR5, UR4, 0x6, URZ ;  /* 0x0000000604057899 */ /* 0x001fe400080006ff */
[----:B------:R-:W-:Y:S01]  /*00e0*/  USHF.R.U32.HI UR4, URZ, 0x3, UR4 ;  /* 0x00000003ff047899 */ /* 0x000fe20008011604 */
[----:B------:R2:W-:Y:S01]  /*00f0*/  STL.128 [R1+0x300], RZ ;  /* 0x000300ff01007387 */ /* 0x0005e20000100c00 */
[----:B------:R-:W-:-:S03]  /*0100*/  ULOP3.LUT UR5, UR5, 0x1c0, URZ, 0xc0, !UPT ;  /* 0x000001c005057892 */ /* 0x000fc6000f8ec0ff */
[----:B------:R2:W-:Y:S04]  /*0110*/  STL.128 [R1+0x380], RZ ;  /* 0x000380ff01007387 */ /* 0x0005e80000100c00 */
        /* <DEDUP_REMOVED lines=55> */
[----:B-1----:R2:W-:Y:S02]  /*0490*/  STL.128 [R1+0x3f0], RZ ;  /* 0x0003f0ff01007387 */ /* 0x0025e40000100c00 */
.L_x_3:
[----:B0-----:R-:W0:Y:S01]  /*04a0*/  S2R R2, SR_TID.X ;  /* 0x0000000000027919 */ /* 0x001e220000002100 */
[----:B------:R-:W-:Y:S01]  /*04b0*/  UIMAD UR6, UR4, 0x62000, URZ ;  /* 0x00062000040678a4 */ /* 0x000fe2000f8e02ff */
[----:B------:R-:W1:Y:S05]  /*04c0*/  LDC.64 R32, c[0x0][0x380] ;  /* 0x0000e000ff207b82 */ /* 0x000e6a0000000a00 */
[----:B------:R-:W-:Y:S02]  /*04d0*/  MOV R5, UR6 ;  /* 0x0000000600057c02 */ /* 0x000fe40008000f00 */
[C---:B0-----:R-:W-:Y:S01]  /*04e0*/  IADD3 R4, PT, PT, R2.reuse, 0x2, RZ ;  /* 0x0000000202047810 */ /* 0x041fe20007ffe0ff */
[C---:B------:R-:W-:Y:S01]  /*04f0*/  IMAD.SHL.U32 R3, R2.reuse, 0x80, RZ ;  /* 0x0000008002037824 */ /* 0x040fe200078e00ff */
[----:B------:R-:W-:-:S02]  /*0500*/  LOP3.LUT R42, R2, 0x7, RZ, 0xc0, !PT ;  /* 0x00000007022a7812 */ /* 0x000fc400078ec0ff */
[----:B------:R-:W-:Y:S01]  /*0510*/  IADD3 R31, PT, PT, R2, 0x6, RZ ;  /* 0x00000006021f7810 */ /* 0x000fe20007ffe0ff */
[----:B------:R-:W-:Y:S01]  /*0520*/  VIADD R11, R3, 0x40500 ;  /* 0x00040500030b7836 */ /* 0x000fe20000000000 */
[----:B------:R-:W-:Y:S01]  /*0530*/  LOP3.LUT R4, R5, 0x7, R4, 0xf8, !PT ;  /* 0x0000000705047812 */ /* 0x000fe200078ef804 */
[----:B------:R-:W-:Y:S01]  /*0540*/  VIADD R17, R3, 0x5be00 ;  /* 0x0005be0003117836 */ /* 0x000fe20000000000 */
[C---:B------:R-:W-:Y:S02]  /*0550*/  LOP3.LUT R42, R5.reuse, 0x4, R42, 0xf6, !PT ;  /* 0x00000004052a7812 */ /* 0x040fe400078ef62a */
[----:B------:R-:W-:Y:S02]  /*0560*/  LOP3.LUT R31, R5, 0x7, R31, 0xf8, !PT ;  /* 0x00000007051f7812 */ /* 0x000fe400078ef81f */
[C---:B------:R-:W-:Y:S02]  /*0570*/  IADD3 R5, PT, PT, R3.reuse, 0x3100, RZ ;  /* 0x0000310003057810 */ /* 0x040fe40007ffe0ff */
[----:B------:R-:W-:-:S02]  /*0580*/  IADD3 R6, PT, PT, R3, 0xf500, RZ ;  /* 0x0000f50003067810 */ /* 0x000fc40007ffe0ff */
[C---:B------:R-:W-:Y:S02]  /*0590*/  IADD3 R9, PT, PT, R3.reuse, 0x27d00, RZ ;  /* 0x00027d0003097810 */ /* 0x040fe40007ffe0ff */
[C---:B------:R-:W-:Y:S02]  /*05a0*/  IADD3 R8, PT, PT, R3.reuse, 0x1b900, RZ ;  /* 0x0001b90003087810 */ /* 0x040fe40007ffe0ff */
[C---:B------:R-:W-:Y:S02]  /*05b0*/  IADD3 R10, PT, PT, R3.reuse, 0x34100, RZ ;  /* 0x00034100030a7810 */ /* 0x040fe40007ffe0ff */
[C---:B------:R-:W-:Y:S02]  /*05c0*/  IADD3 R12, PT, PT, R3.reuse, 0x4c900, RZ ;  /* 0x0004c900030c7810 */ /* 0x040fe40007ffe0ff */
[----:B------:R-:W-:Y:S02]  /*05d0*/  IADD3 R13, PT, PT, R3, 0x58d00, RZ ;  /* 0x00058d00030d7810 */ /* 0x000fe40007ffe0ff */
[----:B------:R-:W-:-:S02]  /*05e0*/  LOP3.LUT R5, R5, 0x3fc00, RZ, 0xc0, !PT ;  /* 0x0003fc0005057812 */ /* 0x000fc400078ec0ff */
[----:B------:R-:W-:Y:S01]  /*05f0*/  LOP3.LUT R7, R6, 0x3fc00, RZ, 0xc0, !PT ;  /* 0x0003fc0006077812 */ /* 0x000fe200078ec0ff */
[----:B------:R-:W-:Y:S01]  /*0600*/  VIADD R6, R3, 0x12600 ;  /* 0x0001260003067836 */ /* 0x000fe20000000000 */
[----:B------:R-:W-:Y:S02]  /*0610*/  LOP3.LUT R37, R9, 0x7fc00, RZ, 0xc0, !PT ;  /* 0x0007fc0009257812 */ /* 0x000fe400078ec0ff */
[----:B------:R-:W-:Y:S02]  /*0620*/  LOP3.LUT R25, R8, 0x3fc00, RZ, 0xc0, !PT ;  /* 0x0003fc0008197812 */ /* 0x000fe400078ec0ff */
[----:B------:R-:W-:Y:S01]  /*0630*/  LOP3.LUT R27, R10, 0x7fc00, RZ, 0xc0, !PT ;  /* 0x0007fc000a1b7812 */ /* 0x000fe200078ec0ff */
[----:B------:R-:W-:Y:S01]  /*0640*/  IMAD.IADD R37, R4, 0x1, R37 ;  /* 0x0000000104257824 */ /* 0x000fe200078e0225 */
[----:B------:R-:W-:Y:S02]  /*0650*/  LOP3.LUT R11, R11, 0x7fc00, RZ, 0xc0, !PT ;  /* 0x0007fc000b0b7812 */ /* 0x000fe400078ec0ff */
[----:B------:R-:W-:-:S02]  /*0660*/  LOP3.LUT R35, R12, 0x7fc00, RZ, 0xc0, !PT ;  /* 0x0007fc000c237812 */ /* 0x000fc400078ec0ff */
[----:B------:R-:W-:Y:S02]  /*0670*/  LOP3.LUT R13, R13, 0x7fc00, RZ, 0xc0, !PT ;  /* 0x0007fc000d0d7812 */ /* 0x000fe400078ec0ff */
[C---:B------:R-:W-:Y:S02]  /*0680*/  IADD3 R9, PT, PT, R4.reuse, R5, RZ ;  /* 0x0000000504097210 */ /* 0x040fe40007ffe0ff */
[C---:B------:R-:W-:Y:S02]  /*0690*/  IADD3 R5, PT, PT, R4.reuse, R7, RZ ;  /* 0x0000000704057210 */ /* 0x040fe40007ffe0ff */
[C---:B------:R-:W-:Y:S02]  /*06a0*/  IADD3 R25, PT, PT, R4.reuse, R25, RZ ;  /* 0x0000001904197210 */ /* 0x040fe40007ffe0ff */
[C---:B------:R-:W-:Y:S02]  /*06b0*/  IADD3 R27, PT, PT, R4.reuse, R27, RZ ;  /* 0x0000001b041b7210 */ /* 0x040fe40007ffe0ff */
[----:B------:R-:W-:-:S02]  /*06c0*/  IADD3 R7, PT, PT, R4, R11, RZ ;  /* 0x0000000b04077210 */ /* 0x000fc40007ffe0ff */
[C---:B------:R-:W-:Y:S02]  /*06d0*/  IADD3 R35, PT, PT, R4.reuse, R35, RZ ;  /* 0x0000002304237210 */ /* 0x040fe40007ffe0ff */
[----:B------:R-:W-:Y:S02]  /*06e0*/  IADD3 R19, PT, PT, R4, R13, RZ ;  /* 0x0000000d04137210 */ /* 0x000fe40007ffe0ff */
[C---:B------:R-:W-:Y:S02]  /*06f0*/  IADD3 R4, PT, PT, R3.reuse, 0x6200, RZ ;  /* 0x0000620003047810 */ /* 0x040fe40007ffe0ff */
[C---:B------:R-:W-:Y:S02]  /*0700*/  IADD3 R10, PT, PT, R3.reuse, 0x2ae00, RZ ;  /* 0x0002ae00030a7810 */ /* 0x040fe40007ffe0ff */
[C---:B------:R-:W-:Y:S02]  /*0710*/  IADD3 R14, PT, PT, R3.reuse, 0x43600, RZ ;  /* 0x00043600030e7810 */ /* 0x040fe40007ffe0ff */
[----:B------:R-:W-:-:S02]  /*0720*/  IADD3 R8, PT, PT, R3, 0x1ea00, RZ ;  /* 0x0001ea0003087810 */ /* 0x000fc40007ffe0ff */
[C---:B------:R-:W-:Y:S02]  /*0730*/  IADD3 R12, PT, PT, R3.reuse, 0x37200, RZ ;  /* 0x00037200030c7810 */ /* 0x040fe40007ffe0ff */
[C---:B------:R-:W-:Y:S02]  /*0740*/  IADD3 R16, PT, PT, R3.reuse, 0x4fa00, RZ ;  /* 0x0004fa0003107810 */ /* 0x040fe40007ffe0ff */
[----:B------:R-:W-:Y:S02]  /*0750*/  LOP3.LUT R23, R4, 0x3fc00, RZ, 0xc0, !PT ;  /* 0x0003fc0004177812 */ /* 0x000fe400078ec0ff */
[----:B------:R-:W-:Y:S02]  /*0760*/  LOP3.LUT R11, R10, 0x7fc00, RZ, 0xc0, !PT ;  /* 0x0007fc000a0b7812 */ /* 0x000fe400078ec0ff */
[----:B------:R-:W-:Y:S02]  /*0770*/  LOP3.LUT R4, R3, 0x1fc07, R2, 0xc8, !PT ;  /* 0x0001fc0703047812 */ /* 0x000fe400078ec802 */
[----:B------:R-:W-:-:S02]  /*0780*/  LOP3.LUT R15, R14, 0x7fc00, RZ, 0xc0, !PT ;  /* 0x0007fc000e0f7812 */ /* 0x000fc400078ec0ff */
[----:B------:R-:W-:Y:S02]  /*0790*/  LOP3.LUT R39, R6, 0x3fc00, RZ, 0xc0, !PT ;  /* 0x0003fc0006277812 */ /* 0x000fe400078ec0ff */
[----:B------:R-:W-:Y:S01]  /*07a0*/  LOP3.LUT R41, R8, 0x3fc00, RZ, 0xc0, !PT ;  /* 0x0003fc0008297812 */ /* 0x000fe200078ec0ff */
[----:B------:R-:W-:Y:S01]  /*07b0*/  IMAD.IADD R28, R42, 0x1, R15 ;  /* 0x000000012a1c7824 */ /* 0x000fe200078e020f */
[----:B------:R-:W-:Y:S01]  /*07c0*/  LOP3.LUT R13, R12, 0x7fc00, RZ, 0xc0, !PT ;  /* 0x0007fc000c0d7812 */ /* 0x000fe200078ec0ff */
[----:B------:R-:W-:Y:S01]  /*07d0*/  VIADD R12, R3, 0x2df00 ;  /* 0x0002df00030c7836 */ /* 0x000fe20000000000 */
[----:B------:R-:W-:Y:S02]  /*07e0*/  LOP3.LUT R53, R16, 0x7fc00, RZ, 0xc0, !PT ;  /* 0x0007fc0010357812 */ /* 0x000fe400078ec0ff */
[----:B------:R-:W-:Y:S02]  /*07f0*/  LOP3.LUT R17, R17, 0x7fc00, RZ, 0xc0, !PT ;  /* 0x0007fc0011117812 */ /* 0x000fe400078ec0ff */
[----:B------:R-:W-:-:S02]  /*0800*/  IADD3 R22, PT, PT, R42, R11, RZ ;  /* 0x0000000b2a167210 */ /* 0x000fc40007ffe0ff */
[----:B------:R-:W-:Y:S02]  /*0810*/  IADD3 R11, PT, PT, R4, UR6, RZ ;  /* 0x00000006040b7c10 */ /* 0x000fe4000fffe0ff */
[C---:B------:R-:W-:Y:S02]  /*0820*/  IADD3 R23, PT, PT, R42.reuse, R23, RZ ;  /* 0x000000172a177210 */ /* 0x040fe40007ffe0ff */
[----:B------:R-:W-:Y:S01]  /*0830*/  IADD3 R39, PT, PT, R42, R39, RZ ;  /* 0x000000272a277210 */ /* 0x000fe20007ffe0ff */
[----:B------:R-:W-:Y:S01]  /*0840*/  IMAD R11, R0, 0x8, R11 ;  /* 0x00000008000b7824 */ /* 0x000fe200078e020b */
[C---:B------:R-:W-:Y:S02]  /*0850*/  IADD3 R41, PT, PT, R42.reuse, R41, RZ ;  /* 0x000000292a297210 */ /* 0x040fe40007ffe0ff */
[C---:B------:R-:W-:Y:S01]  /*0860*/  IADD3 R44, PT, PT, R42.reuse, R13, RZ ;  /* 0x0000000d2a2c7210 */ /* 0x040fe20007ffe0ff */
[----:B-1----:R-:W-:Y:S01]  /*0870*/  IMAD.WIDE.U32 R20, R11, 0x4, R32 ;  /* 0x000000040b147825 */ /* 0x002fe200078e0020 */
[----:B------:R-:W-:-:S02]  /*0880*/  IADD3 R53, PT, PT, R42, R53, RZ ;  /* 0x000000352a357210 */ /* 0x000fc40007ffe0ff */
[----:B------:R-:W-:Y:S02]  /*0890*/  IADD3 R42, PT, PT, R42, R17, RZ ;  /* 0x000000112a2a7210 */ /* 0x000fe40007ffe0ff */
[C---:B------:R-:W-:Y:S02]  /*08a0*/  IADD3 R14, PT, PT, R3.reuse, 0x46700, RZ ;  /* 0x00046700030e7810 */ /* 0x040fe40007ffe0ff */
[C---:B------:R-:W-:Y:S02]  /*08b0*/  IADD3 R6, PT, PT, R3.reuse, 0x9300, RZ ;  /* 0x0000930003067810 */ /* 0x040fe40007ffe0ff */
[C---:B------:R-:W-:Y:S02]  /*08c0*/  IADD3 R8, PT, PT, R3.reuse, 0x15700, RZ ;  /* 0x0001570003087810 */ /* 0x040fe40007ffe0ff */
[C---:B------:R-:W-:Y:S02]  /*08d0*/  IADD3 R10, PT, PT, R3.reuse, 0x21b00, RZ ;  /* 0x00021b00030a7810 */ /* 0x040fe40007ffe0ff */
[----:B------:R-:W-:-:S02]  /*08e0*/  IADD3 R13, PT, PT, R3, 0x3a300, RZ ;  /* 0x0003a300030d7810 */ /* 0x000fc40007ffe0ff */
[C---:B------:R-:W-:Y:S02]  /*08f0*/  IADD3 R15, PT, PT, R3.reuse, 0x52b00, RZ ;  /* 0x00052b00030f7810 */ /* 0x040fe40007ffe0ff */
[----:B------:R-:W-:Y:S02]  /*0900*/  IADD3 R17, PT, PT, R3, 0x5ef00, RZ ;  /* 0x0005ef0003117810 */ /* 0x000fe40007ffe0ff */
[----:B------:R-:W-:Y:S02]  /*0910*/  LOP3.LUT R14, R14, 0x7fc00, RZ, 0xc0, !PT ;  /* 0x0007fc000e0e7812 */ /* 0x000fe400078ec0ff */
[----:B------:R-:W-:Y:S02]  /*0920*/  LOP3.LUT R6, R6, 0x3fc00, RZ, 0xc0, !PT ;  /* 0x0003fc0006067812 */ /* 0x000fe400078ec0ff */
[----:B------:R-:W-:Y:S01]  /*0930*/  LOP3.LUT R8, R8, 0x3fc00, RZ, 0xc0, !PT ;  /* 0x0003fc0008087812 */ /* 0x000fe200078ec0ff */
[----:B------:R-:W-:Y:S01]  /*0940*/  IMAD R37, R0, 0x8, R37 ;  /* 0x0000000800257824 */ /* 0x000fe200078e0225 */
[----:B------:R-:W-:Y:S01]  /*0950*/  LOP3.LUT R10, R10, 0x7fc00, RZ, 0xc0, !PT ;  /* 0x0007fc000a0a7812 */ /* 0x000fe200078ec0ff */
[----:B------:R-:W-:Y:S01]  /*0960*/  IMAD.IADD R45, R31, 0x1, R14 ;  /* 0x000000011f2d7824 */ /* 0x000fe200078e020e */
[----:B------:R-:W-:Y:S01]  /*0970*/  LOP3.LUT R12, R12, 0x7fc00, RZ, 0xc0, !PT ;  /* 0x0007fc000c0c7812 */ /* 0x000fe200078ec0ff */
[----:B------:R-:W3:Y:S01]  /*0980*/  LDG.E.CONSTANT R14, desc[UR10][R20.64+0x157000] ;  /* 0x1570000a140e7981 */ /* 0x000ee2000c1e9900 */
[----:B------:R-:W-:-:S02]  /*0990*/  LOP3.LUT R4, R13, 0x7fc00, RZ, 0xc0, !PT ;  /* 0x0007fc000d047812 */ /* 0x000fc400078ec0ff */
[----:B------:R-:W-:Y:S02]  /*09a0*/  LOP3.LUT R16, R15, 0x7fc00, RZ, 0xc0, !PT ;  /* 0x0007fc000f107812 */ /* 0x000fe400078ec0ff */
[----:B------:R-:W-:Y:S01]  /*09b0*/  LOP3.LUT R18, R17, 0x7fc00, RZ, 0xc0, !PT ;  /* 0x0007fc0011127812 */ /* 0x000fe200078ec0ff */
[----:B------:R-:W4:Y:S01]  /*09c0*/  LDG.E.CONSTANT R15, desc[UR10][R20.64+0x126000] ;  /* 0x1260000a140f7981 */ /* 0x000f22000c1e9900 */
[C---:B------:R-:W-:Y:S02]  /*09d0*/  LEA R9, R0.reuse, R9, 0x3 ;  /* 0x0000000900097211 */ /* 0x040fe400078e18ff */
[C---:B------:R-:W-:Y:S01]  /*09e0*/  LEA R13, R0.reuse, R5, 0x3 ;  /* 0x00000005000d7211 */ /* 0x040fe200078e18ff */
[----:B------:R-:W5:Y:S01]  /*09f0*/  LDG.E.CONSTANT R17, desc[UR10][R20.64+0xc4000] ;  /* 0x0c40000a14117981 */ /* 0x000f62000c1e9900 */
[C---:B------:R-:W-:Y:S02]  /*0a00*/  LEA R38, R0.reuse, R35, 0x3 ;  /* 0x0000002300267211 */ /* 0x040fe400078e18ff */
[C---:B------:R-:W-:Y:S01]  /*0a10*/  LEA R25, R0.reuse, R25, 0x3 ;  /* 0x0000001900197211 */ /* 0x040fe200078e18ff */
[----:B------:R-:W2:Y:S01]  /*0a20*/  LDG.E.CONSTANT R5, desc[UR10][R20.64+0x62000] ;  /* 0x0620000a14057981 */ /* 0x000ea2000c1e9900 */
[----:B------:R-:W-:-:S02]  /*0a30*/  LEA R36, R0, R27, 0x3 ;  /* 0x0000001b00247211 */ /* 0x000fc400078e18ff */
[C---:B------:R-:W-:Y:S02]  /*0a40*/  IADD3 R30, PT, PT, R31.reuse, R6, RZ ;  /* 0x000000061f1e7210 */ /* 0x040fe40007ffe0ff */
[C---:B------:R-:W-:Y:S01]  /*0a50*/  IADD3 R49, PT, PT, R31.reuse, R8, RZ ;  /* 0x000000081f317210 */ /* 0x040fe20007ffe0ff */
[----:B------:R-:W2:Y:S01]  /*0a60*/  LDG.E.CONSTANT R6, desc[UR10][R20.64] ;  /* 0x0000000a14067981 */ /* 0x000ea2000c1e9900 */
[C---:B------:R-:W-:Y:S02]  /*0a70*/  IADD3 R51, PT, PT, R31.reuse, R10, RZ ;  /* 0x0000000a1f337210 */ /* 0x040fe40007ffe0ff */
[C---:B------:R-:W-:Y:S02]  /*0a80*/  IADD3 R29, PT, PT, R31.reuse, R12, RZ ;  /* 0x0000000c1f1d7210 */ /* 0x040fe40007ffe0ff */
[C---:B------:R-:W-:Y:S02]  /*0a90*/  IADD3 R47, PT, PT, R31.reuse, R4, RZ ;  /* 0x000000041f2f7210 */ /* 0x040fe40007ffe0ff */
[C---:B------:R-:W-:Y:S01]  /*0aa0*/  IADD3 R43, PT, PT, R31.reuse, R16, RZ ;  /* 0x000000101f2b7210 */ /* 0x040fe20007ffe0ff */
[----:B------:R-:W2:Y:S01]  /*0ab0*/  LDG.E.CONSTANT R4, desc[UR10][R20.64+0x31000] ;  /* 0x0310000a14047981 */ /* 0x000ea2000c1e9900 */
[----:B------:R-:W-:Y:S01]  /*0ac0*/  IADD3 R31, PT, PT, R31, R18, RZ ;  /* 0x000000121f1f7210 */ /* 0x000fe20007ffe0ff */
[--C-:B------:R-:W-:Y:S01]  /*0ad0*/  IMAD.WIDE.U32 R10, R9, 0x4, R32.reuse ;  /* 0x00000004090a7825 */ /* 0x100fe200078e0020 */
[----:B------:R-:W-:Y:S01]  /*0ae0*/  LEA R7, R0, R7, 0x3 ;  /* 0x0000000700077211 */ /* 0x000fe200078e18ff */
[----:B------:R-:W2:Y:S02]  /*0af0*/  LDG.E.CONSTANT R18, desc[UR10][R20.64+0x93000] ;  /* 0x0930000a14127981 */ /* 0x000ea4000c1e9900 */
[----:B------:R-:W-:-:S02]  /*0b00*/  IMAD.WIDE.U32 R8, R13, 0x4, R32 ;  /* 0x000000040d087825 */ /* 0x000fc400078e0020 */
[----:B------:R0:W2:Y:S02]  /*0b10*/  LDG.E.CONSTANT R16, desc[UR10][R20.64+0xf5000] ;  /* 0x0f50000a14107981 */ /* 0x0000a4000c1e9900 */
[--C-:B------:R-:W-:Y:S01]  /*0b20*/  IMAD.WIDE.U32 R26, R37, 0x4, R32.reuse ;  /* 0x00000004251a7825 */ /* 0x100fe200078e0020 */
[C---:B------:R-:W-:Y:S01]  /*0b30*/  LEA R41, R0.reuse, R41, 0x3 ;  /* 0x0000002900297211 */ /* 0x040fe200078e18ff */
[----:B------:R-:W2:Y:S02]  /*0b40*/  LDG.E.CONSTANT R13, desc[UR10][R10.64] ;  /* 0x0000000a0a0d7981 */ /* 0x000ea4000c1e9900 */
[--C-:B------:R-:W-:Y:S01]  /*0b50*/  IMAD.WIDE.U32 R24, R25, 0x4, R32.reuse ;  /* 0x0000000419187825 */ /* 0x100fe200078e0020 */
[----:B------:R-:W-:Y:S01]  /*0b60*/  LEA R40, R0, R22, 0x3 ;  /* 0x0000001600287211 */ /* 0x000fe200078e18ff */
[----:B------:R-:W2:Y:S02]  /*0b70*/  LDG.E.CONSTANT R12, desc[UR10][R8.64] ;  /* 0x0000000a080c7981 */ /* 0x000ea4000c1e9900 */
[----:B0-----:R-:W-:Y:S01]  /*0b80*/  IMAD.WIDE.U32 R20, R38, 0x4, R32 ;  /* 0x0000000426147825 */ /* 0x001fe200078e0020 */
[----:B------:R-:W-:-:S02]  /*0b90*/  LEA R38, R0, R19, 0x3 ;  /* 0x0000001300267211 */ /* 0x000fc400078e18ff */
[----:B------:R-:W-:Y:S01]  /*0ba0*/  LEA R19, R0, R23, 0x3 ;  /* 0x0000001700137211 */ /* 0x000fe200078e18ff */
[----:B------:R-:W-:Y:S01]  /*0bb0*/  IMAD.WIDE.U32 R36, R36, 0x4, R32 ;  /* 0x0000000424247825 */ /* 0x000fe200078e0020 */
[----:B------:R0:W2:Y:S03]  /*0bc0*/  LDG.E.CONSTANT R11, desc[UR10][R24.64] ;  /* 0x0000000a180b7981 */ /* 0x0000a6000c1e9900 */
[----:B------:R-:W-:Y:S01]  /*0bd0*/  IMAD R39, R0, 0x8, R39 ;  /* 0x0000000800277824 */ /* 0x000fe200078e0227 */
[----:B------:R1:W2:Y:S01]  /*0be0*/  LDG.E.CONSTANT R10, desc[UR10][R26.64] ;  /* 0x0000000a1a0a7981 */ /* 0x0002a2000c1e9900 */
[----:B------:R-:W-:-:S03]  /*0bf0*/  IMAD.WIDE.U32 R34, R7, 0x4, R32 ;  /* 0x0000000407227825 */ /* 0x000fc600078e0020 */
[----:B------:R1:W2:Y:S01]  /*0c00*/  LDG.E.CONSTANT R7, desc[UR10][R20.64] ;  /* 0x0000000a14077981 */ /* 0x0002a2000c1e9900 */
[--C-:B------:R-:W-:Y:S01]  /*0c10*/  IMAD.WIDE.U32 R22, R38, 0x4, R32.reuse ;  /* 0x0000000426167825 */ /* 0x100fe200078e0020 */
[----:B------:R-:W-:Y:S02]  /*0c20*/  LEA R28, R0, R28, 0x3 ;  /* 0x0000001c001c7211 */ /* 0x000fe400078e18ff */
[----:B------:R1:W2:Y:S01]  /*0c30*/  LDG.E.CONSTANT R9, desc[UR10][R36.64] ;  /* 0x0000000a24097981 */ /* 0x0002a2000c1e9900 */
[----:B0-----:R-:W-:-:S03]  /*0c40*/  IMAD.WIDE.U32 R24, R19, 0x4, R32 ;  /* 0x0000000413187825 */ /* 0x001fc600078e0020 */
[----:B------:R-:W2:Y:S01]  /*0c50*/  LDG.E.CONSTANT R8, desc[UR10][R34.64] ;  /* 0x0000000a22087981 */ /* 0x000ea2000c1e9900 */
[----:B-1----:R-:W-:Y:S01]  /*0c60*/  IMAD.WIDE.U32 R26, R39, 0x4, R32 ;  /* 0x00000004271a7825 */ /* 0x002fe200078e0020 */
[C---:B------:R-:W-:Y:S02]  /*0c70*/  LEA R21, R0.reuse, R44, 0x3 ;  /* 0x0000002c00157211 */ /* 0x040fe400078e18ff */
[C---:B------:R-:W-:Y:S01]  /*0c80*/  LEA R44, R0.reuse, R53, 0x3 ;  /* 0x00000035002c7211 */ /* 0x040fe200078e18ff */
[C---:B------:R-:W-:Y:S01]  /*0c90*/  IMAD R42, R0.reuse, 0x8, R42 ;  /* 0x00000008002a7824 */ /* 0x040fe200078e022a */
[C---:B------:R-:W-:Y:S01]  /*0ca0*/  LEA R53, R0.reuse, R30, 0x3 ;  /* 0x0000001e00357211 */ /* 0x040fe200078e18ff */
[--C-:B------:R-:W-:Y:S01]  /*0cb0*/  IMAD.WIDE.U32 R36, R41, 0x4, R32.reuse ;  /* 0x0000000429247825 */ /* 0x100fe200078e0020 */
[----:B------:R0:W2:Y:S01]  /*0cc0*/  LDG.E.CONSTANT R19, desc[UR10][R22.64] ;  /* 0x0000000a16137981 */ /* 0x0000a2000c1e9900 */
[----:B------:R-:W-:Y:S02]  /*0cd0*/  LEA R49, R0, R49, 0x3 ;  /* 0x0000003100317211 */ /* 0x000fe400078e18ff */
[----:B------:R-:W-:Y:S01]  /*0ce0*/  IMAD.WIDE.U32 R40, R40, 0x4, R32 ;  /* 0x0000000428287825 */ /* 0x000fe200078e0020 */
[----:B------:R1:W2:Y:S01]  /*0cf0*/  LDG.E.CONSTANT R34, desc[UR10][R24.64] ;  /* 0x0000000a18227981 */ /* 0x0002a2000c1e9900 */
[----:B------:R-:W-:-:S02]  /*0d00*/  LEA R51, R0, R51, 0x3 ;  /* 0x0000003300337211 */ /* 0x000fc400078e18ff */
[--C-:B------:R-:W-:Y:S01]  /*0d10*/  IMAD.WIDE.U32 R20, R21, 0x4, R32.reuse ;  /* 0x0000000415147825 */ /* 0x100fe200078e0020 */
[----:B------:R1:W2:Y:S01]  /*0d20*/  LDG.E.CONSTANT R35, desc[UR10][R26.64] ;  /* 0x0000000a1a237981 */ /* 0x0002a2000c1e9900 */
[----:B------:R-:W-:Y:S02]  /*0d30*/  LEA R47, R0, R47, 0x3 ;  /* 0x0000002f002f7211 */ /* 0x000fe400078e18ff */
[--C-:B0-----:R-:W-:Y:S01]  /*0d40*/  IMAD.WIDE.U32 R22, R28, 0x4, R32.reuse ;  /* 0x000000041c167825 */ /* 0x101fe200078e0020 */
[----:B------:R0:W2:Y:S01]  /*0d50*/  LDG.E.CONSTANT R38, desc[UR10][R36.64] ;  /* 0x0000000a24267981 */ /* 0x0000a2000c1e9900 */
[----:B------:R-:W-:Y:S02]  /*0d60*/  LEA R43, R0, R43, 0x3 ;  /* 0x0000002b002b7211 */ /* 0x000fe400078e18ff */
[--C-:B-1----:R-:W-:Y:S01]  /*0d70*/  IMAD.WIDE.U32 R24, R44, 0x4, R32.reuse ;  /* 0x000000042c187825 */ /* 0x102fe200078e0020 */
[----:B------:R-:W-:Y:S01]  /*0d80*/  LEA R46, R0, R31, 0x3 ;  /* 0x0000001f002e7211 */ /* 0x000fe200078e18ff */
[----:B------:R-:W2:Y:S02]  /*0d90*/  LDG.E.CONSTANT R39, desc[UR10][R40.64] ;  /* 0x0000000a28277981 */ /* 0x000ea4000c1e9900 */
[----:B------:R-:W-:-:S02]  /*0da0*/  IMAD.WIDE.U32 R26, R42, 0x4, R32 ;  /* 0x000000042a1a7825 */ /* 0x000fc400078e0020 */
[----:B------:R-:W2:Y:S02]  /*0db0*/  LDG.E.CONSTANT R42, desc[UR10][R24.64] ;  /* 0x0000000a182a7981 */ /* 0x000ea4000c1e9900 */
[----:B0-----:R-:W-:Y:S01]  /*0dc0*/  IMAD.WIDE.U32 R36, R53, 0x4, R32 ;  /* 0x0000000435247825 */ /* 0x001fe200078e0020 */
[C---:B------:R-:W-:Y:S01]  /*0dd0*/  LEA R53, R0.reuse, R29, 0x3 ;  /* 0x0000001d00357211 */ /* 0x040fe200078e18ff */
[----:B------:R0:W2:Y:S02]  /*0de0*/  LDG.E.CONSTANT R44, desc[UR10][R26.64] ;  /* 0x0000000a1a2c7981 */ /* 0x0000a4000c1e9900 */
[----:B------:R-:W-:Y:S02]  /*0df0*/  IMAD R45, R0, 0x8, R45 ;  /* 0x00000008002d7824 */ /* 0x000fe400078e022d */
[----:B------:R-:W2:Y:S01]  /*0e00*/  LDG.E.CONSTANT R40, desc[UR10][R20.64] ;  /* 0x0000000a14287981 */ /* 0x000ea2000c1e9900 */
[----:B------:R-:W-:-:S03]  /*0e10*/  IMAD.WIDE.U32 R30, R49, 0x4, R32 ;  /* 0x00000004311e7825 */ /* 0x000fc600078e0020 */
[----:B------:R1:W2:Y:S01]  /*0e20*/  LDG.E.CONSTANT R41, desc[UR10][R22.64] ;  /* 0x0000000a16297981 */ /* 0x0002a2000c1e9900 */
[----:B------:R-:W-:-:S03]  /*0e30*/  IMAD.WIDE.U32 R28, R51, 0x4, R32 ;  /* 0x00000004331c7825 */ /* 0x000fc600078e0020 */
[----:B------:R1:W2:Y:S01]  /*0e40*/  LDG.E.CONSTANT R37, desc[UR10][R36.64] ;  /* 0x0000000a24257981 */ /* 0x0002a2000c1e9900 */
[----:B0-----:R-:W-:-:S03]  /*0e50*/  IMAD.WIDE.U32 R26, R53, 0x4, R32 ;  /* 0x00000004351a7825 */ /* 0x001fc600078e0020 */
[----:B------:R-:W2:Y:S01]  /*0e60*/  LDG.E.CONSTANT R30, desc[UR10][R30.64] ;  /* 0x0000000a1e1e7981 */ /* 0x000ea2000c1e9900 */
[----:B------:R-:W-:-:S03]  /*0e70*/  IMAD.WIDE.U32 R24, R47, 0x4, R32 ;  /* 0x000000042f187825 */ /* 0x000fc600078e0020 */
[----:B------:R0:W2:Y:S01]  /*0e80*/  LDG.E.CONSTANT R28, desc[UR10][R28.64] ;  /* 0x0000000a1c1c7981 */ /* 0x0000a2000c1e9900 */
[----:B-1----:R-:W-:-:S03]  /*0e90*/  IMAD.WIDE.U32 R22, R45, 0x4, R32 ;  /* 0x000000042d167825 */ /* 0x002fc600078e0020 */
[----:B------:R-:W2:Y:S01]  /*0ea0*/  LDG.E.CONSTANT R26, desc[UR10][R26.64] ;  /* 0x0000000a1a1a7981 */ /* 0x000ea2000c1e9900 */
[----:B------:R-:W-:-:S03]  /*0eb0*/  IMAD.WIDE.U32 R20, R43, 0x4, R32 ;  /* 0x000000042b147825 */ /* 0x000fc600078e0020 */
[----:B------:R1:W2:Y:S01]  /*0ec0*/  LDG.E.CONSTANT R24, desc[UR10][R24.64] ;  /* 0x0000000a18187981 */ /* 0x0002a2000c1e9900 */
[----:B------:R-:W-:-:S03]  /*0ed0*/  IMAD.WIDE.U32 R32, R46, 0x4, R32 ;  /* 0x000000042e207825 */ /* 0x000fc600078e0020 */
[----:B------:R1:W2:Y:S04]  /*0ee0*/  LDG.E.CONSTANT R22, desc[UR10][R22.64] ;  /* 0x0000000a16167981 */ /* 0x0002a8000c1e9900 */
[----:B------:R1:W2:Y:S04]  /*0ef0*/  LDG.E.CONSTANT R20, desc[UR10][R20.64] ;  /* 0x0000000a14147981 */ /* 0x0002a8000c1e9900 */
[----:B------:R-:W2:Y:S01]  /*0f00*/  LDG.E.CONSTANT R32, desc[UR10][R32.64] ;  /* 0x0000000a20207981 */ /* 0x000ea2000c1e9900 */
[----:B------:R-:W-:-:S05]  /*0f10*/  LOP3.LUT R36, R2, 0xffff, RZ, 0xc0, !PT ;  /* 0x0000ffff02247812 */ /* 0x000fca00078ec0ff */
[C---:B------:R-:W-:Y:S02]  /*0f20*/  IMAD R43, R36.reuse, 0x53a, RZ ;  /* 0x0000053a242b7824 */ /* 0x040fe400078e02ff */
[----:B------:R-:W-:-:S03]  /*0f30*/  IMAD R36, R36, 0x2493, RZ ;  /* 0x0000249324247824 */ /* 0x000fc600078e02ff */
[----:B------:R-:W-:-:S04]  /*0f40*/  SHF.R.U32.HI R43, RZ, 0x10, R43 ;  /* 0x00000010ff2b7819 */ /* 0x000fc8000001162b */
[----:B0-----:R-:W-:Y:S02]  /*0f50*/  PRMT R29, R43, 0x9910, RZ ;  /* 0x000099102b1d7816 */ /* 0x001fe400000000ff */
[----:B------:R-:W-:-:S03]  /*0f60*/  SHF.R.U32.HI R36, RZ, 0x10, R36 ;  /* 0x00000010ff247819 */ /* 0x000fc60000011624 */
[----:B-1----:R-:W-:Y:S01]  /*0f70*/  IMAD R25, R29, 0x31, RZ ;  /* 0x000000311d197824 */ /* 0x002fe200078e02ff */
[----:B------:R-:W-:Y:S01]  /*0f80*/  PRMT R23, R36, 0x9910, RZ ;  /* 0x0000991024177816 */ /* 0x000fe200000000ff */
[----:B------:R-:W0:Y:S03]  /*0f90*/  S2UR UR12, SR_CgaCtaId ;  /* 0x00000000000c79c3 */ /* 0x000e260000008800 */
[----:B------:R-:W-:Y:S01]  /*0fa0*/  IADD3 R21, PT, PT, RZ, -R25, RZ ;  /* 0x80000019ff157210 */ /* 0x000fe20007ffe0ff */
[----:B------:R-:W-:-:S03]  /*0fb0*/  IMAD R23, R23, 0x7, RZ ;  /* 0x0000000717177824 */ /* 0x000fc600078e02ff */
[----:B------:R-:W-:Y:S02]  /*0fc0*/  PRMT R21, R21, 0x7710, RZ ;  /* 0x0000771015157816 */ /* 0x000fe400000000ff */
[----:B------:R-:W-:Y:S02]  /*0fd0*/  IADD3 R23, PT, PT, RZ, -R23, RZ ;  /* 0x80000017ff177210 */ /* 0x000fe40007ffe0ff */
[----:B------:R-:W-:Y:S02]  /*0fe0*/  IADD3 R21, PT, PT, R21, R2, RZ ;  /* 0x0000000215157210 */ /* 0x000fe40007ffe0ff */
[----:B------:R-:W-:Y:S02]  /*0ff0*/  PRMT R23, R23, 0x7710, RZ ;  /* 0x0000771017177816 */ /* 0x000fe400000000ff */
[----:B------:R-:W-:-:S03]  /*1000*/  PRMT R21, R21, 0x9910, RZ ;  /* 0x0000991015157816 */ /* 0x000fc600000000ff */
[----:B------:R-:W-:Y:S02]  /*1010*/  IMAD.IADD R23, R23, 0x1, R2 ;  /* 0x0000000117177824 */ /* 0x000fe400078e0202 */
[----:B------:R-:W-:Y:S02]  /*1020*/  IMAD R21, R21, 0x25, RZ ;  /* 0x0000002515157824 */ /* 0x000fe400078e02ff */
[----:B------:R-:W-:Y:S01]  /*1030*/  IMAD R29, R29, 0x620, RZ ;  /* 0x000006201d1d7824 */ /* 0x000fe200078e02ff */
[----:B------:R-:W-:Y:S01]  /*1040*/  SHF.L.U32 R23, R23, 0x3, RZ ;  /* 0x0000000317177819 */ /* 0x000fe200000006ff */
[----:B------:R-:W-:Y:S01]  /*1050*/  UMOV UR8, 0x400 ;  /* 0x0000040000087882 */ /* 0x000fe20000000000 */
[----:B------:R-:W-:Y:S01]  /*1060*/  LOP3.LUT R21, R21, 0xffff, RZ, 0xc0, !PT ;  /* 0x0000ffff15157812 */ /* 0x000fe200078ec0ff */
[----:B0-----:R-:W-:Y:S01]  /*1070*/  ULEA UR9, UR12, UR8, 0x18 ;  /* 0x000000080c097291 */ /* 0x001fe2000f8ec0ff */
[----:B------:R-:W-:Y:S02]  /*1080*/  LOP3.LUT R36, R29, 0xffff, RZ, 0xc0, !PT ;  /* 0x0000ffff1d247812 */ /* 0x000fe400078ec0ff */
[----:B------:R-:W-:-:S02]  /*1090*/  LOP3.LUT R23, R23, 0xffff, RZ, 0xc0, !PT ;  /* 0x0000ffff17177812 */ /* 0x000fc400078ec0ff */
[----:B------:R-:W-:Y:S02]  /*10a0*/  SHF.R.U32.HI R21, RZ, 0x8, R21 ;  /* 0x00000008ff157819 */ /* 0x000fe40000011615 */
[----:B------:R-:W-:Y:S02]  /*10b0*/  IADD3 R36, PT, PT, R23, R36, RZ ;  /* 0x0000002417247210 */ /* 0x000fe40007ffe0ff */
[----:B------:R-:W-:Y:S02]  /*10c0*/  LOP3.LUT R23, R21, 0xffff, RZ, 0xc0, !PT ;  /* 0x0000ffff15177812 */ /* 0x000fe400078ec0ff */
[C---:B------:R-:W-:Y:S01]  /*10d0*/  LEA R21, R2.reuse, UR9, 0x2 ;  /* 0x0000000902157c11 */ /* 0x040fe2000f8e10ff */
[----:B------:R-:W-:Y:S01]  /*10e0*/  BAR.SYNC.DEFER_BLOCKING 0x0 ;  /* 0x0000000000007b1d */ /* 0x000fe20000010000 */
[----:B------:R-:W-:Y:S01]  /*10f0*/  ISETP.GT.U32.AND P0, PT, R2, 0x1f, PT ;  /* 0x0000001f0200780c */ /* 0x000fe20003f04070 */
[----:B------:R-:W-:-:S04]  /*1100*/  IMAD R36, R23, 0x70, R36 ;  /* 0x0000007017247824 */ /* 0x000fc800078e0224 */
[----:B------:R-:W-:Y:S01]  /*1110*/  BSSY.RECONVERGENT B0, `(.L_x_0) ;  /* 0x0000085000007945 */ /* 0x000fe20003800200 */
[----:B------:R-:W-:Y:S01]  /*1120*/  LEA R36, R36, UR9, 0x2 ;  /* 0x0000000924247c11 */ /* 0x000fe2000f8e10ff */
[----:B---3--:R0:W-:Y:S04]  /*1130*/  STS [R21+0x2ae0], R14 ;  /* 0x002ae00e15007388 */ /* 0x0081e80000000800 */
[----:B----4-:R0:W-:Y:S04]  /*1140*/  STS [R21+0x24c0], R15 ;  /* 0x0024c00f15007388 */ /* 0x0101e80000000800 */
[----:B-----5:R0:W-:Y:S04]  /*1150*/  STS [R21+0x1880], R17 ;  /* 0x0018801115007388 */ /* 0x0201e80000000800 */
[----:B--2---:R0:W-:Y:S04]  /*1160*/  STS [R21+0xc40], R5 ;  /* 0x000c400515007388 */ /* 0x0041e80000000800 */
[----:B------:R0:W-:Y:S04]  /*1170*/  STS [R21], R6 ;  /* 0x0000000615007388 */ /* 0x0001e80000000800 */
[----:B------:R0:W-:Y:S04]  /*1180*/  STS [R21+0x620], R4 ;  /* 0x0006200415007388 */ /* 0x0001e80000000800 */
        /* <DEDUP_REMOVED lines=25> */
[----:B------:R0:W-:Y:S01]  /*1320*/  STS [R21+0x2f78], R32 ;  /* 0x002f782015007388 */ /* 0x0001e20000000800 */
[----:B------:R-:W-:Y:S05]  /*1330*/  @P0 BRA `(.L_x_1) ;  /* 0x0000000400880947 */ /* 0x000fea0003800000 */
[----:B0-----:R-:W-:Y:S01]  /*1340*/  IADD3 R4, PT, PT, R3, 0x8, RZ ;  /* 0x0000000803047810 */ /* 0x001fe20007ffe0ff */
[C---:B------:R-:W-:Y:S01]  /*1350*/  IMAD.SHL.U32 R7, R2.reuse, 0x10, RZ ;  /* 0x0000001002077824 */ /* 0x040fe200078e00ff */
[----:B------:R-:W-:Y:S02]  /*1360*/  MOV R19, UR5 ;  /* 0x0000000500137c02 */ /* 0x000fe40008000f00 */
[----:B------:R-:W-:Y:S01]  /*1370*/  SHF.L.U32 R5, R2, 0x7, RZ ;  /* 0x0000000702057819 */ /* 0x000fe200000006ff */
[C---:B------:R-:W-:Y:S01]  /*1380*/  VIADD R11, R7.reuse, 0x4 ;  /* 0x00000004070b7836 */ /* 0x040fe20000000000 */
[----:B------:R-:W-:Y:S01]  /*1390*/  MOV R8, UR5 ;  /* 0x0000000500087c02 */ /* 0x000fe20008000f00 */
[----:B------:R-:W-:Y:S01]  /*13a0*/  VIADD R20, R7, 0xc ;  /* 0x0000000c07147836 */ /* 0x000fe20000000000 */
[----:B------:R-:W-:Y:S02]  /*13b0*/  MOV R9, 0xffffff90 ;  /* 0xffffff9000097802 */ /* 0x000fe40000000f00 */
[----:B------:R-:W-:-:S02]  /*13c0*/  LOP3.LUT R19, R19, 0xe00, R4, 0xf8, !PT ;  /* 0x00000e0013137812 */ /* 0x000fc400078ef804 */
[----:B------:R-:W-:Y:S02]  /*13d0*/  IADD3 R4, PT, PT, R7, 0x1, RZ ;  /* 0x0000000107047810 */ /* 0x000fe40007ffe0ff */
[----:B------:R-:W-:Y:S01]  /*13e0*/  LOP3.LUT R8, R8, 0xe00, R5, 0xf8, !PT ;  /* 0x00000e0008087812 */ /* 0x000fe200078ef805 */
[----:B------:R-:W-:Y:S01]  /*13f0*/  IMAD R5, R2, R9, 0x9 ;  /* 0x0000000902057424 */ /* 0x000fe200078e0209 */
[----:B------:R-:W-:Y:S02]  /*1400*/  LOP3.LUT R4, R4, 0x31, RZ, 0xc0, !PT ;  /* 0x0000003104047812 */ /* 0x000fe400078ec0ff */
[----:B------:R-:W-:Y:S02]  /*1410*/  SHF.L.U32 R6, R0, 0xc, RZ ;  /* 0x0000000c00067819 */ /* 0x000fe400000006ff */
[----:B------:R-:W-:Y:S02]  /*1420*/  LOP3.LUT R35, R8, 0x39, R5, 0xf8, !PT ;  /* 0x0000003908237812 */ /* 0x000fe400078ef805 */
[----:B------:R-:W-:-:S02]  /*1430*/  IADD3 R19, PT, PT, R6, R19, R4 ;  /* 0x0000001306137210 */ /* 0x000fc40007ffe004 */
[----:B------:R-:W0:Y:S01]  /*1440*/  LDC.64 R4, c[0x0][0x388] ;  /* 0x0000e200ff047b82 */ /* 0x000e220000000a00 */
[----:B------:R-:W-:Y:S02]  /*1450*/  MOV R10, UR5 ;  /* 0x00000005000a7c02 */ /* 0x000fe40008000f00 */
[C---:B------:R-:W-:Y:S02]  /*1460*/  LOP3.LUT R8, R7.reuse, 0x30, RZ, 0xc0, !PT ;  /* 0x0000003007087812 */ /* 0x040fe400078ec0ff */
[----:B------:R-:W-:Y:S02]  /*1470*/  LOP3.LUT R3, R10, 0xe00, R3, 0xf8, !PT ;  /* 0x00000e000a037812 */ /* 0x000fe400078ef803 */
[C---:B------:R-:W-:Y:S02]  /*1480*/  IADD3 R9, PT, PT, R7.reuse, 0x2, RZ ;  /* 0x0000000207097810 */ /* 0x040fe40007ffe0ff */
[C---:B------:R-:W-:Y:S02]  /*1490*/  IADD3 R10, PT, PT, R7.reuse, 0x3, RZ ;  /* 0x00000003070a7810 */ /* 0x040fe40007ffe0ff */
[----:B------:R-:W-:-:S02]  /*14a0*/  IADD3 R12, PT, PT, R7, 0x5, RZ ;  /* 0x00000005070c7810 */ /* 0x000fc40007ffe0ff */
[C---:B------:R-:W-:Y:S02]  /*14b0*/  IADD3 R13, PT, PT, R7.reuse, 0x6, RZ ;  /* 0x00000006070d7810 */ /* 0x040fe40007ffe0ff */
        /* <DEDUP_REMOVED lines=9> */
[----:B------:R-:W-:Y:S02]  /*1550*/  LOP3.LUT R11, R11, 0x34, RZ, 0xc0, !PT ;  /* 0x000000340b0b7812 */ /* 0x000fe400078ec0ff */
[----:B------:R-:W-:-:S02]  /*1560*/  LOP3.LUT R12, R12, 0x35, RZ, 0xc0, !PT ;  /* 0x000000350c0c7812 */ /* 0x000fc400078ec0ff */
[----:B------:R-:W-:Y:S02]  /*1570*/  LOP3.LUT R13, R13, 0x36, RZ, 0xc0, !PT ;  /* 0x000000360d0d7812 */ /* 0x000fe400078ec0ff */
[----:B------:R-:W-:Y:S02]  /*1580*/  LOP3.LUT R14, R14, 0x37, RZ, 0xc0, !PT ;  /* 0x000000370e0e7812 */ /* 0x000fe400078ec0ff */
[----:B------:R-:W-:Y:S02]  /*1590*/  LOP3.LUT R15, R15, 0x38, RZ, 0xc0, !PT ;  /* 0x000000380f0f7812 */ /* 0x000fe400078ec0ff */
[----:B------:R-:W-:Y:S02]  /*15a0*/  LOP3.LUT R16, R16, 0x3a, RZ, 0xc0, !PT ;  /* 0x0000003a10107812 */ /* 0x000fe400078ec0ff */
[----:B------:R-:W-:Y:S02]  /*15b0*/  LOP3.LUT R18, R18, 0x3b, RZ, 0xc0, !PT ;  /* 0x0000003b12127812 */ /* 0x000fe400078ec0ff */
[----:B------:R-:W-:-:S02]  /*15c0*/  LOP3.LUT R20, R20, 0x3c, RZ, 0xc0, !PT ;  /* 0x0000003c14147812 */ /* 0x000fc400078ec0ff */
[----:B------:R-:W-:Y:S02]  /*15d0*/  LOP3.LUT R21, R21, 0x3d, RZ, 0xc0, !PT ;  /* 0x0000003d15157812 */ /* 0x000fe400078ec0ff */
[----:B------:R-:W-:Y:S02]  /*15e0*/  LOP3.LUT R22, R22, 0x3e, RZ, 0xc0, !PT ;  /* 0x0000003e16167812 */ /* 0x000fe400078ec0ff */
[----:B------:R-:W-:Y:S02]  /*15f0*/  LOP3.LUT R7, R7, 0x3f, RZ, 0xc0, !PT ;  /* 0x0000003f07077812 */ /* 0x000fe400078ec0ff */
[CC--:B------:R-:W-:Y:S02]  /*1600*/  IADD3 R17, PT, PT, R6.reuse, R3.reuse, R8 ;  /* 0x0000000306117210 */ /* 0x0c0fe40007ffe008 */
[CC--:B------:R-:W-:Y:S02]  /*1610*/  IADD3 R9, PT, PT, R6.reuse, R3.reuse, R9 ;  /* 0x0000000306097210 */ /* 0x0c0fe40007ffe009 */
[----:B------:R-:W-:-:S02]  /*1620*/  IADD3 R23, PT, PT, R6, R3, R10 ;  /* 0x0000000306177210 */ /* 0x000fc40007ffe00a */
[CC--:B------:R-:W-:Y:S02]  /*1630*/  IADD3 R11, PT, PT, R6.reuse, R3.reuse, R11 ;  /* 0x00000003060b7210 */ /* 0x0c0fe40007ffe00b */
[CC--:B------:R-:W-:Y:S02]  /*1640*/  IADD3 R27, PT, PT, R6.reuse, R3.reuse, R12 ;  /* 0x00000003061b7210 */ /* 0x0c0fe40007ffe00c */
[CC--:B------:R-:W-:Y:S01]  /*1650*/  IADD3 R13, PT, PT, R6.reuse, R3.reuse, R13 ;  /* 0x00000003060d7210 */ /* 0x0c0fe20007ffe00d */
[----:B0-----:R-:W-:Y:S01]  /*1660*/  IMAD.WIDE.U32 R24, R11, 0x4, R4 ;  /* 0x000000040b187825 */ /* 0x001fe200078e0004 */
[CC--:B------:R-:W-:Y:S02]  /*1670*/  IADD3 R31, PT, PT, R6.reuse, R3.reuse, R14 ;  /* 0x00000003061f7210 */ /* 0x0c0fe40007ffe00e */
[CC--:B------:R-:W-:Y:S01]  /*1680*/  IADD3 R15, PT, PT, R6.reuse, R3.reuse, R15 ;  /* 0x00000003060f7210 */ /* 0x0c0fe20007ffe00f */
[----:B------:R-:W-:Y:S01]  /*1690*/  IMAD.WIDE.U32 R26, R27, 0x4, R4 ;  /* 0x000000041b1a7825 */ /* 0x000fe200078e0004 */
[CC--:B------:R-:W-:Y:S01]  /*16a0*/  IADD3 R39, PT, PT, R6.reuse, R3.reuse, R16 ;  /* 0x0000000306277210 */ /* 0x0c0fe20007ffe010 */
[----:B------:R-:W2:Y:S01]  /*16b0*/  LDG.E.CONSTANT R8, desc[UR10][R24.64] ;  /* 0x0000000a18087981 */ /* 0x000ea2000c1e9900 */
[CC--:B------:R-:W-:Y:S01]  /*16c0*/  IADD3 R41, PT, PT, R6.reuse, R3.reuse, R18 ;  /* 0x0000000306297210 */ /* 0x0c0fe20007ffe012 */
[----:B------:R-:W-:Y:S01]  /*16d0*/  IMAD.WIDE.U32 R16, R17, 0x4, R4 ;  /* 0x0000000411107825 */ /* 0x000fe200078e0004 */
[----:B------:R-:W-:-:S02]  /*16e0*/  IADD3 R49, PT, PT, R6, R3, R20 ;  /* 0x0000000306317210 */ /* 0x000fc40007ffe014 */
[CC--:B------:R-:W-:Y:S01]  /*16f0*/  IADD3 R47, PT, PT, R6.reuse, R3.reuse, R21 ;  /* 0x00000003062f7210 */ /* 0x0c0fe20007ffe015 */
[----:B------:R-:W-:Y:S01]  /*1700*/  IMAD.WIDE.U32 R18, R19, 0x4, R4 ;  /* 0x0000000413127825 */ /* 0x000fe200078e0004 */
[CC--:B------:R-:W-:Y:S02]  /*1710*/  IADD3 R43, PT, PT, R6.reuse, R3.reuse, R22 ;  /* 0x00000003062b7210 */ /* 0x0c0fe40007ffe016 */
[----:B------:R-:W-:Y:S01]  /*1720*/  IADD3 R7, PT, PT, R6, R3, R7 ;  /* 0x0000000306077210 */ /* 0x000fe20007ffe007 */
[--C-:B------:R-:W-:Y:S01]  /*1730*/  IMAD.WIDE.U32 R20, R9, 0x4, R4.reuse ;  /* 0x0000000409147825 */ /* 0x100fe200078e0004 */
[----:B------:R-:W-:Y:S01]  /*1740*/  LOP3.LUT R35, R35, R6, RZ, 0xfc, !PT ;  /* 0x0000000623237212 */ /* 0x000fe200078efcff */
[----:B------:R-:W2:Y:S02]  /*1750*/  LDG.E.CONSTANT R9, desc[UR10][R26.64] ;  /* 0x0000000a1a097981 */ /* 0x000ea4000c1e9900 */
[--C-:B------:R-:W-:Y:S02]  /*1760*/  IMAD.WIDE.U32 R22, R23, 0x4, R4.reuse ;  /* 0x0000000417167825 */ /* 0x100fe400078e0004 */
[----:B------:R-:W3:Y:S02]  /*1770*/  LDG.E.CONSTANT R6, desc[UR10][R20.64] ;  /* 0x0000000a14067981 */ /* 0x000ee4000c1e9900 */
[----:B------:R-:W-:-:S04]  /*1780*/  IMAD.WIDE.U32 R28, R13, 0x4, R4 ;  /* 0x000000040d1c7825 */ /* 0x000fc800078e0004 */
[--C-:B------:R-:W-:Y:S01]  /*1790*/  IMAD.WIDE.U32 R30, R31, 0x4, R4.reuse ;  /* 0x000000041f1e7825 */ /* 0x100fe200078e0004 */
[----:B------:R-:W2:Y:S03]  /*17a0*/  LDG.E.CONSTANT R10, desc[UR10][R28.64] ;  /* 0x0000000a1c0a7981 */ /* 0x000ea6000c1e9900 */
[--C-:B------:R-:W-:Y:S01]  /*17b0*/  IMAD.WIDE.U32 R32, R15, 0x4, R4.reuse ;  /* 0x000000040f207825 */ /* 0x100fe200078e0004 */
[----:B------:R-:W2:Y:S03]  /*17c0*/  LDG.E.CONSTANT R11, desc[UR10][R30.64] ;  /* 0x0000000a1e0b7981 */ /* 0x000ea6000c1e9900 */
[--C-:B------:R-:W-:Y:S01]  /*17d0*/  IMAD.WIDE.U32 R34, R35, 0x4, R4.reuse ;  /* 0x0000000423227825 */ /* 0x100fe200078e0004 */
[----:B------:R-:W4:Y:S03]  /*17e0*/  LDG.E.CONSTANT R12, desc[UR10][R32.64] ;  /* 0x0000000a200c7981 */ /* 0x000f26000c1e9900 */
[--C-:B------:R-:W-:Y:S01]  /*17f0*/  IMAD.WIDE.U32 R38, R39, 0x4, R4.reuse ;  /* 0x0000000427267825 */ /* 0x100fe200078e0004 */
[----:B------:R-:W4:Y:S03]  /*1800*/  LDG.E.CONSTANT R13, desc[UR10][R34.64] ;  /* 0x0000000a220d7981 */ /* 0x000f26000c1e9900 */
[--C-:B------:R-:W-:Y:S01]  /*1810*/  IMAD.WIDE.U32 R40, R41, 0x4, R4.reuse ;  /* 0x0000000429287825 */ /* 0x100fe200078e0004 */
[----:B------:R-:W4:Y:S03]  /*1820*/  LDG.E.CONSTANT R14, desc[UR10][R38.64] ;  /* 0x0000000a260e7981 */ /* 0x000f26000c1e9900 */
[--C-:B------:R-:W-:Y:S01]  /*1830*/  IMAD.WIDE.U32 R48, R49, 0x4, R4.reuse ;  /* 0x0000000431307825 */ /* 0x100fe200078e0004 */
[----:B------:R-:W4:Y:S03]  /*1840*/  LDG.E.CONSTANT R15, desc[UR10][R40.64] ;  /* 0x0000000a280f7981 */ /* 0x000f26000c1e9900 */
[----:B------:R-:W-:-:S04]  /*1850*/  IMAD.WIDE.U32 R46, R47, 0x4, R4 ;  /* 0x000000042f2e7825 */ /* 0x000fc800078e0004 */
[----:B------:R-:W-:-:S04]  /*1860*/  IMAD.WIDE.U32 R42, R43, 0x4, R4 ;  /* 0x000000042b2a7825 */ /* 0x000fc800078e0004 */
[----:B------:R-:W-:Y:S02]  /*1870*/  IMAD.WIDE.U32 R44, R7, 0x4, R4 ;  /* 0x00000004072c7825 */ /* 0x000fe400078e0004 */
[----:B------:R-:W3:Y:S04]  /*1880*/  LDG.E.CONSTANT R4, desc[UR10][R16.64] ;  /* 0x0000000a10047981 */ /* 0x000ee8000c1e9900 */
[----:B------:R-:W3:Y:S04]  /*1890*/  LDG.E.CONSTANT R5, desc[UR10][R18.64] ;  /* 0x0000000a12057981 */ /* 0x000ee8000c1e9900 */
[----:B------:R-:W3:Y:S04]  /*18a0*/  LDG.E.CONSTANT R7, desc[UR10][R22.64] ;  /* 0x0000000a16077981 */ /* 0x000ee8000c1e9900 */
[----:B------:R-:W5:Y:S04]  /*18b0*/  LDG.E.CONSTANT R16, desc[UR10][R48.64] ;  /* 0x0000000a30107981 */ /* 0x000f68000c1e9900 */
[----:B------:R-:W5:Y:S04]  /*18c0*/  LDG.E.CONSTANT R17, desc[UR10][R46.64] ;  /* 0x0000000a2e117981 */ /* 0x000f68000c1e9900 */
[----:B------:R-:W5:Y:S04]  /*18d0*/  LDG.E.CONSTANT R18, desc[UR10][R42.64] ;  /* 0x0000000a2a127981 */ /* 0x000f68000c1e9900 */
[----:B------:R-:W5:Y:S01]  /*18e0*/  LDG.E.CONSTANT R19, desc[UR10][R44.64] ;  /* 0x0000000a2c137981 */ /* 0x000f62000c1e9900 */
[----:B------:R-:W-:-:S04]  /*18f0*/  UIADD3 UR6, UPT, UPT, UR8, 0x3100, URZ ;  /* 0x0000310008067890 */ /* 0x000fc8000fffe0ff */
[----:B------:R-:W-:-:S06]  /*1900*/  ULEA UR6, UR12, UR6, 0x18 ;  /* 0x000000060c067291 */ /* 0x000fcc000f8ec0ff */
[----:B------:R-:W-:-:S05]  /*1910*/  LEA R2, R2, UR6, 0x6 ;  /* 0x0000000602027c11 */ /* 0x000fca000f8e30ff */
[----:B--2---:R1:W-:Y:S04]  /*1920*/  STS.128 [R2+0x10], R8 ;  /* 0x0000100802007388 */ /* 0x0043e80000000c00 */
[----:B----4-:R1:W-:Y:S04]  /*1930*/  STS.128 [R2+0x20], R12 ;  /* 0x0000200c02007388 */ /* 0x0103e80000000c00 */
[----:B---3--:R1:W-:Y:S04]  /*1940*/  STS.128 [R2], R4 ;  /* 0x0000000402007388 */ /* 0x0083e80000000c00 */
[----:B-----5:R1:W-:Y:S02]  /*1950*/  STS.128 [R2+0x30], R16 ;  /* 0x0000301002007388 */ /* 0x0203e40000000c00 */
.L_x_1:
[----:B------:R-:W-:Y:S05]  /*1960*/  BSYNC.RECONVERGENT B0 ;  /* 0x0000000000007941 */ /* 0x000fea0003800200 */
.L_x_0:
[----:B------:R-:W-:Y:S01]  /*1970*/  BAR.SYNC.DEFER_BLOCKING 0x0 ;  /* 0x0000000000007b1d */ /* 0x000fe20000010000 */
[----:B------:R-:W-:-:S05]  /*1980*/  HFMA2 R50, -RZ, RZ, 0, 6.103515625e-05 ;  /* 0x00000400ff327431 */ /* 0x000fca00000001ff */
[----:B------:R-:W-:Y:S01]  /*1990*/  UMOV UR6, UR7 ;  /* 0x0000000700067c82 */ /* 0x000fe20008000000 */
[----:B01----:R0:W1:Y:S04]  /*19a0*/  LDS.128 R4, [R36] ;  /* 0x0000000024047984 */ /* 0x0030680000000c00 */
[----:B------:R0:W2:Y:S04]  /*19b0*/  LDS.128 R8, [R36+0xe0] ;  /* 0x0000e00024087984 */ /* 0x0000a80000000c00 */
[----:B------:R0:W3:Y:S04]  /*19c0*/  LDS.128 R12, [R36+0xc40] ;  /* 0x000c4000240c7984 */ /* 0x0000e80000000c00 */
[----:B------:R0:W4:Y:S04]  /*19d0*/  LDS.128 R16, [R36+0xd20] ;  /* 0x000d200024107984 */ /* 0x0001280000000c00 */
[----:B------:R0:W0:Y:S04]  /*19e0*/  LDS.128 R20, [R36+0x10] ;  /* 0x0000100024147984 */ /* 0x0000280000000c00 */
[----:B------:R0:W0:Y:S04]  /*19f0*/  LDS.128 R24, [R36+0xf0] ;  /* 0x0000f00024187984 */ /* 0x0000280000000c00 */
[----:B------:R0:W0:Y:S04]  /*1a00*/  LDS.128 R28, [R36+0xc50] ;  /* 0x000c5000241c7984 */ /* 0x0000280000000c00 */
[----:B------:R0:W0:Y:S02]  /*1a10*/  LDS.128 R32, [R36+0xd30] ;  /* 0x000d300024207984 */ /* 0x0000240000000c00 */
.L_x_2:
[----:B------:R-:W2:Y:S04]  /*1a20*/  LDL.64 R48, [UR6+-0x100] ;  /* 0xffff0006ff307983 */ /* 0x000ea80008100a00 */
[----:B0-----:R-:W3:Y:S04]  /*1a30*/  LDL.64 R36, [UR6] ;  /* 0x00000006ff247983 */ /* 0x001ee80008100a00 */
[----:B------:R-:W1:Y:S04]  /*1a40*/  LDL.64 R38, [UR6+-0x200] ;  /* 0xfffe0006ff267983 */ /* 0x000e680008100a00 */
[----:B------:R-:W4:Y:S01]  /*1a50*/  LDL.64 R40, [UR6+0x100] ;  /* 0x00010006ff287983 */ /* 0x000f220008100a00 */
[----:B------:R-:W-:-:S02]  /*1a60*/  UMOV UR8, 0x400 ;  /* 0x0000040000087882 */ /* 0x000fc40000000000 */
[----:B------:R-:W-:-:S04]  /*1a70*/  UIADD3 UR8, UPT, UPT, UR8, 0x3100, URZ ;  /* 0x0000310008087890 */ /* 0x000fc8000fffe0ff */
[----:B------:R-:W-:-:S09]  /*1a80*/  ULEA UR8, UR12, UR8, 0x18 ;  /* 0x000000080c087291 */ /* 0x000fd2000f8ec0ff */
[----:B------:R-:W2:Y:S04]  /*1a90*/  LDS.64 R46, [R50+UR8+-0x400] ;  /* 0xfffc0008322e7984 */ /* 0x000ea80008000a00 */
[----:B------:R-:W0:Y:S04]  /*1aa0*/  LDS.64 R44, [R50+UR8+-0x300] ;  /* 0xfffd0008322c7984 */ /* 0x000e280008000a00 */
[----:B------:R-:W5:Y:S04]  /*1ab0*/  LDS.64 R42, [R50+UR8+-0x200] ;  /* 0xfffe0008322a7984 */ /* 0x000f680008000a00 */
[----:B------:R-:W5:Y:S01]  /*1ac0*/  LDS.64 R2, [R50+UR8+-0x100] ;  /* 0xffff000832027984 */ /* 0x000f620008000a00 */
[-C--:B--2---:R-:W-:Y:S01]  /*1ad0*/  FFMA R48, R8, R46.reuse, R48 ;  /* 0x0000002e08307223 */ /* 0x084fe20000000030 */
[C---:B---3--:R-:W-:Y:S01]  /*1ae0*/  FFMA R36, R12.reuse, R46, R36 ;  /* 0x0000002e0c247223 */ /* 0x048fe20000000024 */
[----:B------:R-:W-:-:S02]  /*1af0*/  FFMA R52, R12, R47, R37 ;  /* 0x0000002f0c347223 */ /* 0x000fc40000000025 */
[----:B0-----:R-:W-:Y:S01]  /*1b00*/  FFMA R37, R44, R9, R48 ;  /* 0x000000092c257223 */ /* 0x001fe20000000030 */
[CC--:B-1----:R-:W-:Y:S01]  /*1b10*/  FFMA R51, R4.reuse, R46.reuse, R38 ;  /* 0x0000002e04337223 */ /* 0x0c2fe20000000026 */
[----:B------:R-:W-:Y:S01]  /*1b20*/  FFMA R38, R4, R47, R39 ;  /* 0x0000002f04267223 */ /* 0x000fe20000000027 */
[----:B------:R-:W-:Y:S01]  /*1b30*/  FFMA R39, R44, R13, R36 ;  /* 0x0000000d2c277223 */ /* 0x000fe20000000024 */
[----:B----4-:R-:W-:Y:S01]  /*1b40*/  FFMA R40, R16, R46, R40 ;  /* 0x0000002e10287223 */ /* 0x010fe20000000028 */
[----:B------:R-:W-:Y:S01]  /*1b50*/  FFMA R46, R8, R47, R49 ;  /* 0x0000002f082e7223 */ /* 0x000fe20000000031 */
[----:B------:R-:W-:Y:S01]  /*1b60*/  FFMA R51, R44, R5, R51 ;  /* 0x000000052c337223 */ /* 0x000fe20000000033 */
[----:B------:R-:W-:Y:S01]  /*1b70*/  FFMA R41, R16, R47, R41 ;  /* 0x0000002f10297223 */ /* 0x000fe20000000029 */
[----:B------:R-:W-:Y:S01]  /*1b80*/  FFMA R53, R44, R17, R40 ;  /* 0x000000112c357223 */ /* 0x000fe20000000028 */
[-C--:B------:R-:W-:Y:S01]  /*1b90*/  FFMA R49, R13, R45.reuse, R52 ;  /* 0x0000002d0d317223 */ /* 0x080fe20000000034 */
[C---:B-----5:R-:W-:Y:S01]  /*1ba0*/  FFMA R44, R42.reuse, R14, R39 ;  /* 0x0000000e2a2c7223 */ /* 0x060fe20000000027 */
[C---:B------:R-:W-:Y:S01]  /*1bb0*/  FFMA R48, R42.reuse, R10, R37 ;  /* 0x0000000a2a307223 */ /* 0x040fe20000000025 */
[-C--:B------:R-:W-:Y:S01]  /*1bc0*/  FFMA R47, R5, R45.reuse, R38 ;  /* 0x0000002d052f7223 */ /* 0x080fe20000000026 */
[----:B------:R-:W0:Y:S01]  /*1bd0*/  LDS.64 R36, [R50+UR8] ;  /* 0x0000000832247984 */ /* 0x000e220008000a00 */
[-C--:B------:R-:W-:Y:S01]  /*1be0*/  FFMA R38, R9, R45.reuse, R46 ;  /* 0x0000002d09267223 */ /* 0x080fe2000000002e */
[C---:B------:R-:W-:Y:S01]  /*1bf0*/  FFMA R51, R42.reuse, R6, R51 ;  /* 0x000000062a337223 */ /* 0x040fe20000000033 */
[----:B------:R-:W-:Y:S01]  /*1c00*/  FFMA R41, R17, R45, R41 ;  /* 0x0000002d11297223 */ /* 0x000fe20000000029 */
[----:B------:R-:W-:Y:S01]  /*1c10*/  FFMA R42, R42, R18, R53 ;  /* 0x000000122a2a7223 */ /* 0x000fe20000000035 */
[----:B------:R-:W-:Y:S01]  /*1c20*/  FFMA R46, R14, R43, R49 ;  /* 0x0000002b0e2e7223 */ /* 0x000fe20000000031 */
[----:B------:R-:W-:-:S02]  /*1c30*/  FFMA R49, R2, R15, R44 ;  /* 0x0000000f02317223 */ /* 0x000fc4000000002c */
[----:B------:R-:W1:Y:S01]  /*1c40*/  LDS.64 R44, [R50+UR8+0x100] ;  /* 0x00010008322c7984 */ /* 0x000e620008000a00 */
[----:B------:R-:W-:Y:S01]  /*1c50*/  FFMA R40, R18, R43, R41 ;  /* 0x0000002b12287223 */ /* 0x000fe20000000029 */
[----:B------:R-:W-:Y:S01]  /*1c60*/  FFMA R53, R2, R7, R51 ;  /* 0x0000000702357223 */ /* 0x000fe20000000033 */
[-C--:B------:R-:W-:Y:S01]  /*1c70*/  FFMA R52, R6, R43.reuse, R47 ;  /* 0x0000002b06347223 */ /* 0x080fe2000000002f */
[----:B------:R-:W-:Y:S01]  /*1c80*/  FFMA R38, R10, R43, R38 ;  /* 0x0000002b0a267223 */ /* 0x000fe20000000026 */
[----:B------:R-:W-:Y:S02]  /*1c90*/  FFMA R51, R2, R19, R42 ;  /* 0x0000001302337223 */ /* 0x000fe4000000002a */
[----:B------:R-:W2:Y:S01]  /*1ca0*/  LDS.64 R42, [R50+UR8+0x200] ;  /* 0x00020008322a7984 */ /* 0x000ea20008000a00 */
[----:B------:R-:W-:-:S03]  /*1cb0*/  FFMA R39, R19, R3, R40 ;  /* 0x0000000313277223 */ /* 0x000fc60000000028 */
[----:B------:R-:W3:Y:S01]  /*1cc0*/  LDS.64 R40, [R50+UR8+0x300] ;  /* 0x0003000832287984 */ /* 0x000ee20008000a00 */
[----:B------:R-:W-:Y:S01]  /*1cd0*/  FFMA R47, R2, R11, R48 ;  /* 0x0000000b022f7223 */ /* 0x000fe20000000030 */
[-C--:B------:R-:W-:Y:S01]  /*1ce0*/  FFMA R2, R7, R3.reuse, R52 ;  /* 0x0000000307027223 */ /* 0x080fe20000000034 */
[-C--:B------:R-:W-:Y:S01]  /*1cf0*/  FFMA R38, R11, R3.reuse, R38 ;  /* 0x000000030b267223 */ /* 0x080fe20000000026 */
[----:B------:R-:W-:Y:S02]  /*1d00*/  FFMA R46, R15, R3, R46 ;  /* 0x000000030f2e7223 */ /* 0x000fe4000000002e */
[C---:B0-----:R-:W-:Y:S01]  /*1d10*/  FFMA R2, R20.reuse, R37, R2 ;  /* 0x0000002514027223 */ /* 0x041fe20000000002 */
[----:B------:R-:W-:-:S03]  /*1d20*/  FFMA R53, R20, R36, R53 ;  /* 0x0000002414357223 */ /* 0x000fc60000000035 */
[----:B-1----:R-:W-:Y:S01]  /*1d30*/  FFMA R3, R21, R45, R2 ;  /* 0x0000002d15037223 */ /* 0x002fe20000000002 */
[----:B------:R-:W-:Y:S01]  /*1d40*/  FFMA R53, R44, R21, R53 ;  /* 0x000000152c357223 */ /* 0x000fe20000000035 */
[----:B------:R-:W-:Y:S02]  /*1d50*/  FFMA R46, R28, R37, R46 ;  /* 0x000000251c2e7223 */ /* 0x000fe4000000002e */
[----:B--2---:R-:W-:Y:S01]  /*1d60*/  FFMA R48, R22, R43, R3 ;  /* 0x0000002b16307223 */ /* 0x004fe20000000003 */
[----:B------:R-:W-:-:S03]  /*1d70*/  FFMA R53, R42, R22, R53 ;  /* 0x000000162a357223 */ /* 0x000fc60000000035 */
[----:B---3--:R-:W-:Y:S01]  /*1d80*/  FFMA R3, R23, R41, R48 ;  /* 0x0000002917037223 */ /* 0x008fe20000000030 */
[-C--:B------:R-:W-:Y:S01]  /*1d90*/  FFMA R48, R28, R36.reuse, R49 ;  /* 0x000000241c307223 */ /* 0x080fe20000000031 */
[----:B------:R-:W-:Y:S01]  /*1da0*/  FFMA R2, R40, R23, R53 ;  /* 0x0000001728027223 */ /* 0x000fe20000000035 */
[-C--:B------:R-:W-:Y:S01]  /*1db0*/  FFMA R49, R32, R36.reuse, R51 ;  /* 0x0000002420317223 */ /* 0x080fe20000000033 */
[C---:B------:R-:W-:Y:S01]  /*1dc0*/  FFMA R47, R24.reuse, R36, R47 ;  /* 0x00000024182f7223 */ /* 0x040fe2000000002f */
[----:B------:R-:W-:Y:S01]  /*1dd0*/  FFMA R38, R24, R37, R38 ;  /* 0x0000002518267223 */ /* 0x000fe20000000026 */
[C---:B------:R-:W-:Y:S01]  /*1de0*/  FFMA R51, R44.reuse, R29, R48 ;  /* 0x0000001d2c337223 */ /* 0x040fe20000000030 */
[----:B------:R-:W-:Y:S01]  /*1df0*/  FFMA R46, R29, R45, R46 ;  /* 0x0000002d1d2e7223 */ /* 0x000fe2000000002e */
[----:B------:R0:W-:Y:S01]  /*1e00*/  STL.64 [UR6+-0x200], R2 ;  /* 0xfffe0002ff007987 */ /* 0x0001e20008100a06 */
[----:B------:R-:W-:Y:S01]  /*1e10*/  FFMA R47, R44, R25, R47 ;  /* 0x000000192c2f7223 */ /* 0x000fe2000000002f */
[----:B------:R-:W-:Y:S01]  /*1e20*/  FFMA R53, R25, R45, R38 ;  /* 0x0000002d19357223 */ /* 0x000fe20000000026 */
[----:B------:R-:W-:-:S02]  /*1e30*/  FFMA R46, R30, R43, R46 ;  /* 0x0000002b1e2e7223 */ /* 0x000fc4000000002e */
[----:B------:R-:W-:Y:S01]  /*1e40*/  FFMA R47, R42, R26, R47 ;  /* 0x0000001a2a2f7223 */ /* 0x000fe2000000002f */
[----:B------:R-:W-:Y:S01]  /*1e50*/  FFMA R36, R26, R43, R53 ;  /* 0x0000002b1a247223 */ /* 0x000fe20000000035 */
[----:B0-----:R-:W-:Y:S01]  /*1e60*/  FFMA R2, R42, R30, R51 ;  /* 0x0000001e2a027223 */ /* 0x001fe20000000033 */
[----:B------:R-:W-:-:S03]  /*1e70*/  FFMA R3, R31, R41, R46 ;  /* 0x000000291f037223 */ /* 0x000fc6000000002e */
[C---:B------:R-:W-:Y:S01]  /*1e80*/  FFMA R2, R40.reuse, R31, R2 ;  /* 0x0000001f28027223 */ /* 0x040fe20000000002 */
[----:B------:R-:W-:Y:S01]  /*1e90*/  FFMA R52, R40, R27, R47 ;  /* 0x0000001b28347223 */ /* 0x000fe2000000002f */
[----:B------:R-:W-:Y:S01]  /*1ea0*/  FFMA R53, R27, R41, R36 ;  /* 0x000000291b357223 */ /* 0x000fe20000000024 */
[----:B------:R-:W-:Y:S01]  /*1eb0*/  FFMA R48, R32, R37, R39 ;  /* 0x0000002520307223 */ /* 0x000fe20000000027 */
[----:B------:R-:W2:Y:S04]  /*1ec0*/  LDL.64 R46, [UR6+-0x80] ;  /* 0xffff8006ff2e7983 */ /* 0x000ea80008100a00 */
[----:B------:R0:W-:Y:S04]  /*1ed0*/  STL.64 [UR6], R2 ;  /* 0x00000002ff007987 */ /* 0x0001e80008100a06 */
[----:B------:R-:W3:Y:S04]  /*1ee0*/  LDL.64 R38, [UR6+0x80] ;  /* 0x00008006ff267983 */ /* 0x000ee80008100a00 */
[----:B------:R-:W4:Y:S04]  /*1ef0*/  LDL.64 R36, [UR6+0x180] ;  /* 0x00018006ff247983 */ /* 0x000f280008100a00 */
[----:B0-----:R-:W5:Y:S01]  /*1f00*/  LDL.64 R2, [UR6+-0x180] ;  /* 0xfffe8006ff027983 */ /* 0x001f620008100a00 */
[----:B------:R-:W-:Y:S01]  /*1f10*/  FFMA R49, R44, R33, R49 ;  /* 0x000000212c317223 */ /* 0x000fe20000000031 */
[----:B------:R-:W-:-:S02]  /*1f20*/  FFMA R51, R33, R45, R48 ;  /* 0x0000002d21337223 */ /* 0x000fc40000000030 */
[----:B------:R-:W2:Y:S01]  /*1f30*/  LDS.64 R44, [R50+UR8+-0x380] ;  /* 0xfffc8008322c7984 */ /* 0x000ea20008000a00 */
[----:B------:R-:W-:Y:S01]  /*1f40*/  FFMA R49, R42, R34, R49 ;  /* 0x000000222a317223 */ /* 0x000fe20000000031 */
[----:B------:R-:W-:Y:S02]  /*1f50*/  FFMA R48, R34, R43, R51 ;  /* 0x0000002b22307223 */ /* 0x000fe40000000033 */
[----:B------:R-:W0:Y:S01]  /*1f60*/  LDS.64 R42, [R50+UR8+-0x280] ;  /* 0xfffd8008322a7984 */ /* 0x000e220008000a00 */
[----:B------:R-:W-:Y:S01]  /*1f70*/  FFMA R40, R40, R35, R49 ;  /* 0x0000002328287223 */ /* 0x000fe20000000031 */
[----:B------:R-:W-:Y:S02]  /*1f80*/  FFMA R41, R35, R41, R48 ;  /* 0x0000002923297223 */ /* 0x000fe40000000030 */
[----:B------:R-:W1:Y:S04]  /*1f90*/  LDS.64 R48, [R50+UR8+-0x180] ;  /* 0xfffe800832307984 */ /* 0x000e680008000a00 */
[----:B------:R2:W-:Y:S04]  /*1fa0*/  STL.64 [UR6+-0x100], R52 ;  /* 0xffff0034ff007987 */ /* 0x0005e80008100a06 */
[----:B------:R-:W-:Y:S01]  /*1fb0*/  STL.64 [UR6+0x100], R40 ;  /* 0x00010028ff007987 */ /* 0x000fe20008100a06 */
[CC--:B--2---:R-:W-:Y:S01]  /*1fc0*/  FFMA R46, R8.reuse, R44.reuse, R46 ;  /* 0x0000002c082e7223 */ /* 0x0c4fe2000000002e */
[-C--:B------:R-:W-:Y:S01]  /*1fd0*/  FFMA R52, R8, R45.reuse, R47 ;  /* 0x0000002d08347223 */ /* 0x080fe2000000002f */
[CC--:B---3--:R-:W-:Y:S01]  /*1fe0*/  FFMA R38, R12.reuse, R44.reuse, R38 ;  /* 0x0000002c0c267223 */ /* 0x0c8fe20000000026 */
[-C--:B------:R-:W-:Y:S01]  /*1ff0*/  FFMA R39, R12, R45.reuse, R39 ;  /* 0x0000002d0c277223 */ /* 0x080fe20000000027 */
[-C--:B----4-:R-:W-:Y:S01]  /*2000*/  FFMA R36, R16, R44.reuse, R36 ;  /* 0x0000002c10247223 */ /* 0x090fe20000000024 */
[C---:B-----5:R-:W-:Y:S01]  /*2010*/  FFMA R51, R4.reuse, R44, R2 ;  /* 0x0000002c04337223 */ /* 0x060fe20000000002 */
[----:B------:R-:W-:-:S02]  /*2020*/  FFMA R44, R4, R45, R3 ;  /* 0x0000002d042c7223 */ /* 0x000fc40000000003 */
[----:B------:R-:W2:Y:S01]  /*2030*/  LDS.64 R2, [R50+UR8+-0x80] ;  /* 0xffff800832027984 */ /* 0x000ea20008000a00 */
[C---:B0-----:R-:W-:Y:S01]  /*2040*/  FFMA R53, R42.reuse, R17, R36 ;  /* 0x000000112a357223 */ /* 0x041fe20000000024 */
[----:B------:R-:W-:Y:S01]  /*2050*/  FFMA R47, R42, R13, R38 ;  /* 0x0000000d2a2f7223 */ /* 0x000fe20000000026 */
[----:B------:R-:W-:Y:S02]  /*2060*/  FFMA R36, R13, R43, R39 ;  /* 0x0000002b0d247223 */ /* 0x000fe40000000027 */
[----:B------:R-:W0:Y:S01]  /*2070*/  LDS.64 R38, [R50+UR8+0x80] ;  /* 0x0000800832267984 */ /* 0x000e220008000a00 */
[----:B------:R-:W-:Y:S01]  /*2080*/  FFMA R45, R16, R45, R37 ;  /* 0x0000002d102d7223 */ /* 0x000fe20000000025 */
[C---:B------:R-:W-:Y:S01]  /*2090*/  FFMA R51, R42.reuse, R5, R51 ;  /* 0x000000052a337223 */ /* 0x040fe20000000033 */
[----:B------:R-:W-:Y:S01]  /*20a0*/  FFMA R37, R42, R9, R46 ;  /* 0x000000092a257223 */ /* 0x000fe2000000002e */
[-C--:B------:R-:W-:Y:S01]  /*20b0*/  FFMA R44, R5, R43.reuse, R44 ;  /* 0x0000002b052c7223 */ /* 0x080fe2000000002c */
[-C--:B------:R-:W-:Y:S01]  /*20c0*/  FFMA R52, R9, R43.reuse, R52 ;  /* 0x0000002b09347223 */ /* 0x080fe20000000034 */
[----:B------:R-:W-:Y:S01]  /*20d0*/  FFMA R45, R17, R43, R45 ;  /* 0x0000002b112d7223 */ /* 0x000fe2000000002d */
[C---:B-1----:R-:W-:Y:S01]  /*20e0*/  FFMA R51, R48.reuse, R6, R51 ;  /* 0x0000000630337223 */ /* 0x042fe20000000033 */
[C---:B------:R-:W-:Y:S01]  /*20f0*/  FFMA R42, R48.reuse, R10, R37 ;  /* 0x0000000a302a7223 */ /* 0x040fe20000000025 */
[C---:B------:R-:W-:Y:S01]  /*2100*/  FFMA R46, R48.reuse, R14, R47 ;  /* 0x0000000e302e7223 */ /* 0x040fe2000000002f */
[----:B------:R-:W-:Y:S01]  /*2110*/  FFMA R48, R48, R18, R53 ;  /* 0x0000001230307223 */ /* 0x000fe20000000035 */
[-C--:B------:R-:W-:Y:S01]  /*2120*/  FFMA R44, R6, R49.reuse, R44 ;  /* 0x00000031062c7223 */ /* 0x080fe2000000002c */
[-C--:B------:R-:W-:Y:S01]  /*2130*/  FFMA R52, R10, R49.reuse, R52 ;  /* 0x000000310a347223 */ /* 0x080fe20000000034 */
[-C--:B------:R-:W-:Y:S01]  /*2140*/  FFMA R36, R14, R49.reuse, R36 ;  /* 0x000000310e247223 */ /* 0x080fe20000000024 */
[----:B------:R-:W-:Y:S01]  /*2150*/  FFMA R45, R18, R49, R45 ;  /* 0x00000031122d7223 */ /* 0x000fe2000000002d */
[C---:B--2---:R-:W-:Y:S01]  /*2160*/  FFMA R37, R2.reuse, R11, R42 ;  /* 0x0000000b02257223 */ /* 0x044fe2000000002a */
[C---:B------:R-:W-:Y:S01]  /*2170*/  FFMA R51, R2.reuse, R7, R51 ;  /* 0x0000000702337223 */ /* 0x040fe20000000033 */
[C---:B------:R-:W-:Y:S01]  /*2180*/  FFMA R43, R2.reuse, R15, R46 ;  /* 0x0000000f022b7223 */ /* 0x040fe2000000002e */
[----:B------:R-:W-:Y:S01]  /*2190*/  FFMA R49, R2, R19, R48 ;  /* 0x0000001302317223 */ /* 0x000fe20000000030 */
[-C--:B------:R-:W-:Y:S01]  /*21a0*/  FFMA R47, R7, R3.reuse, R44 ;  /* 0x00000003072f7223 */ /* 0x080fe2000000002c */
[-C--:B------:R-:W-:Y:S01]  /*21b0*/  FFMA R53, R11, R3.reuse, R52 ;  /* 0x000000030b357223 */ /* 0x080fe20000000034 */
[-C--:B------:R-:W-:Y:S01]  /*21c0*/  FFMA R42, R15, R3.reuse, R36 ;  /* 0x000000030f2a7223 */ /* 0x080fe20000000024 */
[----:B------:R-:W-:-:S02]  /*21d0*/  FFMA R45, R19, R3, R45 ;  /* 0x00000003132d7223 */ /* 0x000fc4000000002d */
[----:B------:R-:W1:Y:S01]  /*21e0*/  LDS.64 R2, [R50+UR8+0x180] ;  /* 0x0001800832027984 */ /* 0x000e620008000a00 */
[----:B0-----:R-:W-:-:S03]  /*21f0*/  FFMA R44, R24, R38, R37 ;  /* 0x00000026182c7223 */ /* 0x001fc60000000025 */
[----:B------:R-:W0:Y:S01]  /*2200*/  LDS.64 R36, [R50+UR8+0x280] ;  /* 0x0002800832247984 */ /* 0x000e220008000a00 */
[-C--:B------:R-:W-:Y:S01]  /*2210*/  FFMA R51, R20, R38.reuse, R51 ;  /* 0x0000002614337223 */ /* 0x080fe20000000033 */
[-C--:B------:R-:W-:Y:S01]  /*2220*/  FFMA R46, R28, R38.reuse, R43 ;  /* 0x000000261c2e7223 */ /* 0x080fe2000000002b */
[----:B------:R-:W-:Y:S01]  /*2230*/  FFMA R48, R32, R38, R49 ;  /* 0x0000002620307223 */ /* 0x000fe20000000031 */
[-C--:B------:R-:W-:Y:S01]  /*2240*/  FFMA R52, R20, R39.reuse, R47 ;  /* 0x0000002714347223 */ /* 0x080fe2000000002f */
[-C--:B------:R-:W-:Y:S01]  /*2250*/  FFMA R53, R24, R39.reuse, R53 ;  /* 0x0000002718357223 */ /* 0x080fe20000000035 */
[-C--:B------:R-:W-:Y:S01]  /*2260*/  FFMA R42, R28, R39.reuse, R42 ;  /* 0x000000271c2a7223 */ /* 0x080fe2000000002a */
[----:B------:R-:W-:Y:S02]  /*2270*/  FFMA R45, R32, R39, R45 ;  /* 0x00000027202d7223 */ /* 0x000fe4000000002d */
[----:B------:R2:W3:Y:S02]  /*2280*/  LDS.64 R38, [R50+UR8+0x380] ;  /* 0x0003800832267984 */ /* 0x0004e40008000a00 */
[----:B--2---:R-:W-:-:S04]  /*2290*/  IADD3 R50, PT, PT, R50, 0x8, RZ ;  /* 0x0000000832327810 */ /* 0x004fc80007ffe0ff */
[----:B------:R-:W-:Y:S01]  /*22a0*/  ISETP.NE.AND P0, PT, R50, 0x480, PT ;  /* 0x000004803200780c */ /* 0x000fe20003f05270 */
[C---:B-1----:R-:W-:Y:S01]  /*22b0*/  FFMA R51, R2.reuse, R21, R51 ;  /* 0x0000001502337223 */ /* 0x042fe20000000033 */
[C---:B------:R-:W-:Y:S01]  /*22c0*/  FFMA R43, R2.reuse, R25, R44 ;  /* 0x00000019022b7223 */ /* 0x040fe2000000002c */
[C---:B------:R-:W-:Y:S01]  /*22d0*/  FFMA R47, R2.reuse, R29, R46 ;  /* 0x0000001d022f7223 */ /* 0x040fe2000000002e */
[-C--:B------:R-:W-:Y:S01]  /*22e0*/  FFMA R52, R21, R3.reuse, R52 ;  /* 0x0000000315347223 */ /* 0x080fe20000000034 */
[-C--:B------:R-:W-:Y:S01]  /*22f0*/  FFMA R53, R25, R3.reuse, R53 ;  /* 0x0000000319357223 */ /* 0x080fe20000000035 */
[----:B------:R-:W-:Y:S01]  /*2300*/  FFMA R42, R29, R3, R42 ;  /* 0x000000031d2a7223 */ /* 0x000fe2000000002a */
[----:B------:R-:W-:Y:S01]  /*2310*/  FFMA R49, R2, R33, R48 ;  /* 0x0000002102317223 */ /* 0x000fe20000000030 */
[----:B------:R-:W-:Y:S01]  /*2320*/  FFMA R45, R33, R3, R45 ;  /* 0x00000003212d7223 */ /* 0x000fe2000000002d */
[C---:B0-----:R-:W-:Y:S01]  /*2330*/  FFMA R51, R36.reuse, R22, R51 ;  /* 0x0000001624337223 */ /* 0x041fe20000000033 */
[C---:B------:R-:W-:Y:S01]  /*2340*/  FFMA R46, R36.reuse, R26, R43 ;  /* 0x0000001a242e7223 */ /* 0x040fe2000000002b */
[----:B------:R-:W-:Y:S01]  /*2350*/  FFMA R44, R36, R30, R47 ;  /* 0x0000001e242c7223 */ /* 0x000fe2000000002f */
[-C--:B------:R-:W-:Y:S01]  /*2360*/  FFMA R52, R22, R37.reuse, R52 ;  /* 0x0000002516347223 */ /* 0x080fe20000000034 */
[-C--:B------:R-:W-:Y:S01]  /*2370*/  FFMA R53, R26, R37.reuse, R53 ;  /* 0x000000251a357223 */ /* 0x080fe20000000035 */
[-C--:B------:R-:W-:Y:S01]  /*2380*/  FFMA R42, R30, R37.reuse, R42 ;  /* 0x000000251e2a7223 */ /* 0x080fe2000000002a */
[----:B------:R-:W-:Y:S01]  /*2390*/  FFMA R48, R36, R34, R49 ;  /* 0x0000002224307223 */ /* 0x000fe20000000031 */
[----:B------:R-:W-:Y:S01]  /*23a0*/  FFMA R43, R34, R37, R45 ;  /* 0x00000025222b7223 */ /* 0x000fe2000000002d */
[C---:B---3--:R-:W-:Y:S01]  /*23b0*/  FFMA R2, R38.reuse, R23, R51 ;  /* 0x0000001726027223 */ /* 0x048fe20000000033 */
[C---:B------:R-:W-:Y:S01]  /*23c0*/  FFMA R36, R38.reuse, R27, R46 ;  /* 0x0000001b26247223 */ /* 0x040fe2000000002e */
[C---:B------:R-:W-:Y:S01]  /*23d0*/  FFMA R44, R38.reuse, R31, R44 ;  /* 0x0000001f262c7223 */ /* 0x040fe2000000002c */
[-C--:B------:R-:W-:Y:S01]  /*23e0*/  FFMA R3, R23, R39.reuse, R52 ;  /* 0x0000002717037223 */ /* 0x080fe20000000034 */
[-C--:B------:R-:W-:Y:S01]  /*23f0*/  FFMA R37, R27, R39.reuse, R53 ;  /* 0x000000271b257223 */ /* 0x080fe20000000035 */
[----:B------:R-:W-:Y:S01]  /*2400*/  FFMA R45, R31, R39, R42 ;  /* 0x000000271f2d7223 */ /* 0x000fe2000000002a */
[----:B------:R-:W-:Y:S01]  /*2410*/  FFMA R38, R38, R35, R48 ;  /* 0x0000002326267223 */ /* 0x000fe20000000030 */
[----:B------:R-:W-:Y:S01]  /*2420*/  FFMA R39, R35, R39, R43 ;  /* 0x0000002723277223 */ /* 0x000fe2000000002b */
[----:B------:R0:W-:Y:S04]  /*2430*/  STL.64 [UR6+-0x180], R2 ;  /* 0xfffe8002ff007987 */ /* 0x0001e80008100a06 */
[----:B------:R0:W-:Y:S04]  /*2440*/  STL.64 [UR6+-0x80], R36 ;  /* 0xffff8024ff007987 */ /* 0x0001e80008100a06 */
[----:B------:R0:W-:Y:S04]  /*2450*/  STL.64 [UR6+0x80], R44 ;  /* 0x0000802cff007987 */ /* 0x0001e80008100a06 */
[----:B------:R0:W-:Y:S01]  /*2460*/  STL.64 [UR6+0x180], R38 ;  /* 0x00018026ff007987 */ /* 0x0001e20008100a06 */
[----:B------:R-:W-:Y:S01]  /*2470*/  UIADD3 UR6, UPT, UPT, UR6, 0x8, URZ ;  /* 0x0000000806067890 */ /* 0x000fe2000fffe0ff */
[----:B------:R-:W-:Y:S11]  /*2480*/  @P0 BRA `(.L_x_2) ;  /* 0xfffffff400640947 */ /* 0x000ff6000383ffff */
[----:B------:R-:W-:-:S04]  /*2490*/  IADD3 R0, PT, PT, R0, 0x1, RZ ;  /* 0x0000000100007810 */ /* 0x000fc80007ffe0ff */
[----:B------:R-:W-:-:S13]  /*24a0*/  ISETP.NE.AND P0, PT, R0, 0x80, PT ;  /* 0x000000800000780c */ /* 0x000fda0003f05270 */
[----:B------:R-:W-:Y:S05]  /*24b0*/  @P0 BRA `(.L_x_3) ;  /* 0xffffffdc00f80947 */ /* 0x000fea000383ffff */
[----:B------:R-:W2:Y:S04]  /*24c0*/  LDL.64 R20, [R1] ;  /* 0x0000000001147983 */ /* 0x000ea80000100a00 */
[----:B------:R-:W3:Y:S04]  /*24d0*/  LDL.64 R14, [R1+0x80] ;  /* 0x00008000010e7983 */ /* 0x000ee80000100a00 */
[----:B------:R-:W4:Y:S04]  /*24e0*/  LDL.64 R12, [R1+0x100] ;  /* 0x00010000010c7983 */ /* 0x000f280000100a00 */
[----:B------:R-:W5:Y:S04]  /*24f0*/  LDL.64 R10, [R1+0x180] ;  /* 0x00018000010a7983 */ /* 0x000f680000100a00 */
[----:B------:R-:W5:Y:S04]  /*2500*/  LDL.64 R8, [R1+0x200] ;  /* 0x0002000001087983 */ /* 0x000f680000100a00 */
[----:B------:R-:W5:Y:S04]  /*2510*/  LDL.64 R6, [R1+0x280] ;  /* 0x0002800001067983 */ /* 0x000f680000100a00 */
[----:B------:R-:W5:Y:S04]  /*2520*/  LDL.64 R4, [R1+0x300] ;  /* 0x0003000001047983 */ /* 0x000f680000100a00 */
[----:B0-----:R-:W5:Y:S01]  /*2530*/  LDL.64 R2, [R1+0x380] ;  /* 0x0003800001027983 */ /* 0x001f620000100a00 */
[----:B------:R-:W-:Y:S01]  /*2540*/  UIMAD UR4, UR4, 0x31000, UR5 ;  /* 0x00031000040478a4 */ /* 0x000fe2000f8e0205 */
[----:B------:R-:W0:Y:S05]  /*2550*/  S2R R0, SR_TID.X ;  /* 0x0000000000007919 */ /* 0x000e2a0000002100 */
[----:B------:R-:W-:Y:S01]  /*2560*/  MOV R22, UR4 ;  /* 0x0000000400167c02 */ /* 0x000fe20008000f00 */
[----:B------:R-:W-:Y:S01]  /*2570*/  UMOV UR4, 0x2 ;  /* 0x0000000200047882 */ /* 0x000fe20000000000 */
[----:B0-----:R-:W-:-:S05]  /*2580*/  LOP3.LUT R16, R0, 0xffff, RZ, 0xc0, !PT ;  /* 0x0000ffff00107812 */ /* 0x001fca00078ec0ff */
[C---:B------:R-:W-:Y:S02]  /*2590*/  IMAD R17, R16.reuse, 0x53a, RZ ;  /* 0x0000053a10117824 */ /* 0x040fe400078e02ff */
[----:B------:R-:W-:-:S03]  /*25a0*/  IMAD R16, R16, 0x2493, RZ ;  /* 0x0000249310107824 */ /* 0x000fc600078e02ff */
[----:B------:R-:W-:Y:S02]  /*25b0*/  SHF.R.U32.HI R17, RZ, 0x10, R17 ;  /* 0x00000010ff117819 */ /* 0x000fe40000011611 */
[----:B------:R-:W-:Y:S02]  /*25c0*/  SHF.R.U32.HI R16, RZ, 0x10, R16 ;  /* 0x00000010ff107819 */ /* 0x000fe40000011610 */
[C---:B------:R-:W-:Y:S01]  /*25d0*/  PRMT R18, R17.reuse, 0x9910, RZ ;  /* 0x0000991011127816 */ /* 0x040fe200000000ff */
[----:B------:R-:W-:Y:S01]  /*25e0*/  IMAD R17, R17, 0x18800, R22 ;  /* 0x0001880011117824 */ /* 0x000fe200078e0216 */
[----:B------:R-:W-:-:S03]  /*25f0*/  PRMT R16, R16, 0x9910, RZ ;  /* 0x0000991010107816 */ /* 0x000fc600000000ff */
[----:B------:R-:W-:Y:S02]  /*2600*/  IMAD R18, R18, 0x31, RZ ;  /* 0x0000003112127824 */ /* 0x000fe400078e02ff */
[----:B------:R-:W-:Y:S02]  /*2610*/  IMAD R16, R16, 0x7, RZ ;  /* 0x0000000710107824 */ /* 0x000fe400078e02ff */
[----:B------:R-:W-:-:S03]  /*2620*/  IMAD.MOV R18, RZ, RZ, -R18 ;  /* 0x000000ffff127224 */ /* 0x000fc600078e0a12 */
[----:B------:R-:W-:Y:S02]  /*2630*/  IADD3 R16, PT, PT, RZ, -R16, RZ ;  /* 0x80000010ff107210 */ /* 0x000fe40007ffe0ff */
[----:B------:R-:W-:Y:S02]  /*2640*/  PRMT R19, R18, 0x7710, RZ ;  /* 0x0000771012137816 */ /* 0x000fe400000000ff */
[----:B------:R-:W-:Y:S02]  /*2650*/  PRMT R23, R16, 0x7710, RZ ;  /* 0x0000771010177816 */ /* 0x000fe400000000ff */
[-C--:B------:R-:W-:Y:S02]  /*2660*/  IADD3 R19, PT, PT, R19, R0.reuse, RZ ;  /* 0x0000000013137210 */ /* 0x080fe40007ffe0ff */
[----:B------:R-:W-:Y:S02]  /*2670*/  IADD3 R0, PT, PT, R23, R0, RZ ;  /* 0x0000000017007210 */ /* 0x000fe40007ffe0ff */
[----:B------:R-:W-:-:S02]  /*2680*/  PRMT R19, R19, 0x9910, RZ ;  /* 0x0000991013137816 */ /* 0x000fc400000000ff */
[----:B------:R-:W-:Y:S02]  /*2690*/  SHF.L.U32 R0, R0, 0x9, RZ ;  /* 0x0000000900007819 */ /* 0x000fe400000006ff */
[----:B------:R-:W-:Y:S02]  /*26a0*/  MOV R16, R19 ;  /* 0x0000001300107202 */ /* 0x000fe40000000f00 */
[----:B------:R-:W0:Y:S01]  /*26b0*/  LDC.64 R18, c[0x0][0x390] ;  /* 0x0000e400ff127b82 */ /* 0x000e220000000a00 */
[----:B------:R-:W-:Y:S02]  /*26c0*/  LOP3.LUT R0, R0, 0xffff, RZ, 0xc0, !PT ;  /* 0x0000ffff00007812 */ /* 0x000fe400078ec0ff */
[----:B------:R-:W-:-:S03]  /*26d0*/  IMAD R16, R16, 0x25, RZ ;  /* 0x0000002510107824 */ /* 0x000fc600078e02ff */
[----:B------:R-:W-:Y:S02]  /*26e0*/  IMAD.IADD R0, R0, 0x1, R17 ;  /* 0x0000000100007824 */ /* 0x000fe400078e0211 */
[----:B------:R-:W-:-:S04]  /*26f0*/  LOP3.LUT R16, R16, 0xffff, RZ, 0xc0, !PT ;  /* 0x0000ffff10107812 */ /* 0x000fc800078ec0ff */
[----:B------:R-:W-:-:S04]  /*2700*/  SHF.R.U32.HI R16, RZ, 0x8, R16 ;  /* 0x00000008ff107819 */ /* 0x000fc80000011610 */
[----:B------:R-:W-:-:S05]  /*2710*/  LOP3.LUT R17, R16, 0xffff, RZ, 0xc0, !PT ;  /* 0x0000ffff10117812 */ /* 0x000fca00078ec0ff */
[----:B------:R-:W-:Y:S01]  /*2720*/  IMAD R17, R17, 0x1c00, R0 ;  /* 0x00001c0011117824 */ /* 0x000fe200078e0200 */
[----:B------:R-:W-:-:S03]  /*2730*/  IADD3 R0, PT, PT, R1, 0x208, RZ ;  /* 0x0000020801007810 */ /* 0x000fc60007ffe0ff */
[----:B0-----:R-:W-:-:S03]  /*2740*/  IMAD.WIDE.U32 R16, R17, 0x4, R18 ;  /* 0x0000000411107825 */ /* 0x001fc600078e0012 */
[----:B------:R-:W-:-:S04]  /*2750*/  IADD3 R22, P0, PT, R16, 0x3488c, RZ ;  /* 0x0003488c10167810 */ /* 0x000fc80007f1e0ff */
[----:B------:R-:W-:Y:S01]  /*2760*/  IADD3.X R23, PT, PT, RZ, R17, RZ, P0, !PT ;  /* 0x00000011ff177210 */ /* 0x000fe200007fe4ff */
[----:B--2---:R0:W-:Y:S04]  /*2770*/  STG.E desc[UR10][R16.64], R20 ;  /* 0x0000001410007986 */ /* 0x0041e8000c10190a */
[----:B------:R0:W-:Y:S04]  /*2780*/  STG.E desc[UR10][R16.64+0x4], R21 ;  /* 0x0000041510007986 */ /* 0x0001e8000c10190a */
[----:B---3--:R0:W-:Y:S04]  /*2790*/  STG.E desc[UR10][R16.64+0x80], R14 ;  /* 0x0000800e10007986 */ /* 0x0081e8000c10190a */
[----:B------:R0:W-:Y:S04]  /*27a0*/  STG.E desc[UR10][R16.64+0x84], R15 ;  /* 0x0000840f10007986 */ /* 0x0001e8000c10190a */
[----:B----4-:R0:W-:Y:S04]  /*27b0*/  STG.E desc[UR10][R16.64+0x3800], R12 ;  /* 0x0038000c10007986 */ /* 0x0101e8000c10190a */
[----:B------:R0:W-:Y:S04]  /*27c0*/  STG.E desc[UR10][R16.64+0x3804], R13 ;  /* 0x0038040d10007986 */ /* 0x0001e8000c10190a */
[----:B-----5:R0:W-:Y:S04]  /*27d0*/  STG.E desc[UR10][R16.64+0x3880], R10 ;  /* 0x0038800a10007986 */ /* 0x0201e8000c10190a */
[----:B------:R0:W-:Y:S04]  /*27e0*/  STG.E desc[UR10][R16.64+0x3884], R11 ;  /* 0x0038840b10007986 */ /* 0x0001e8000c10190a */
[----:B------:R0:W-:Y:S04]  /*27f0*/  STG.E desc[UR10][R16.64+0x31000], R8 ;  /* 0x0310000810007986 */ /* 0x0001e8000c10190a */
[----:B------:R0:W-:Y:S04]  /*2800*/  STG.E desc[UR10][R16.64+0x31004], R9 ;  /* 0x0310040910007986 */ /* 0x0001e8000c10190a */
[----:B------:R0:W-:Y:S04]  /*2810*/  STG.E desc[UR10][R16.64+0x31080], R6 ;  /* 0x0310800610007986 */ /* 0x0001e8000c10190a */
[----:B------:R0:W-:Y:S04]  /*2820*/  STG.E desc[UR10][R16.64+0x31084], R7 ;  /* 0x0310840710007986 */ /* 0x0001e8000c10190a */
[----:B------:R0:W-:Y:S04]  /*2830*/  STG.E desc[UR10][R16.64+0x34800], R4 ;  /* 0x0348000410007986 */ /* 0x0001e8000c10190a */
[----:B------:R0:W-:Y:S04]  /*2840*/  STG.E desc[UR10][R16.64+0x34804], R5 ;  /* 0x0348040510007986 */ /* 0x0001e8000c10190a */
[----:B------:R0:W-:Y:S04]  /*2850*/  STG.E desc[UR10][R16.64+0x34880], R2 ;  /* 0x0348800210007986 */ /* 0x0001e8000c10190a */
[----:B------:R0:W-:Y:S02]  /*2860*/  STG.E desc[UR10][R16.64+0x34884], R3 ;  /* 0x0348840310007986 */ /* 0x0001e4000c10190a */
.L_x_4:
[----:B01----:R-:W2:Y:S04]  /*2870*/  LDL.64 R10, [R0+-0x200] ;  /* 0xfffe0000000a7983 */ /* 0x003ea80000100a00 */
[----:B------:R-:W3:Y:S04]  /*2880*/  LDL.64 R12, [R0+-0x180] ;  /* 0xfffe8000000c7983 */ /* 0x000ee80000100a00 */
[----:B------:R-:W4:Y:S04]  /*2890*/  LDL.64 R14, [R0+-0x100] ;  /* 0xffff0000000e7983 */ /* 0x000f280000100a00 */
[----:B------:R-:W5:Y:S04]  /*28a0*/  LDL.64 R16, [R0+-0x80] ;  /* 0xffff800000107983 */ /* 0x000f680000100a00 */
[----:B------:R-:W5:Y:S04]  /*28b0*/  LDL.64 R18, [R0] ;  /* 0x0000000000127983 */ /* 0x000f680000100a00 */
[----:B------:R-:W5:Y:S04]  /*28c0*/  LDL.64 R20, [R0+0x80] ;  /* 0x0000800000147983 */ /* 0x000f680000100a00 */
[----:B------:R-:W5:Y:S04]  /*28d0*/  LDL.64 R24, [R0+0x100] ;  /* 0x0001000000187983 */ /* 0x000f680000100a00 */
[----:B------:R-:W5:Y:S04]  /*28e0*/  LDL.64 R28, [R0+0x180] ;  /* 0x00018000001c7983 */ /* 0x000f680000100a00 */
[----:B------:R-:W5:Y:S04]  /*28f0*/  LDL.64 R32, [R0+-0x1f8] ;  /* 0xfffe080000207983 */ /* 0x000f680000100a00 */
[----:B------:R-:W5:Y:S04]  /*2900*/  LDL.64 R2, [R0+-0x178] ;  /* 0xfffe880000027983 */ /* 0x000f680000100a00 */
[----:B------:R-:W5:Y:S04]  /*2910*/  LDL.64 R40, [R0+-0xf8] ;  /* 0xffff080000287983 */ /* 0x000f680000100a00 */
[----:B------:R-:W5:Y:S04]  /*2920*/  LDL.64 R44, [R0+-0x78] ;  /* 0xffff8800002c7983 */ /* 0x000f680000100a00 */
[----:B------:R-:W5:Y:S04]  /*2930*/  LDL.64 R48, [R0+0x8] ;  /* 0x0000080000307983 */ /* 0x000f680000100a00 */
[----:B------:R-:W5:Y:S04]  /*2940*/  LDL.64 R38, [R0+0x88] ;  /* 0x0000880000267983 */ /* 0x000f680000100a00 */
[----:B------:R-:W5:Y:S01]  /*2950*/  LDL.64 R4, [R0+0x188] ;  /* 0x0001880000047983 */ /* 0x000f620000100a00 */
[----:B------:R-:W-:-:S02]  /*2960*/  MOV R8, R22 ;  /* 0x0000001600087202 */ /* 0x000fc40000000f00 */
[----:B------:R-:W-:Y:S01]  /*2970*/  MOV R9, R23 ;  /* 0x0000001700097202 */ /* 0x000fe20000000f00 */
[----:B------:R-:W5:Y:S04]  /*2980*/  LDL.64 R36, [R0+0x108] ;  /* 0x0001080000247983 */ /* 0x000f680000100a00 */
[----:B------:R-:W5:Y:S04]  /*2990*/  LDL.64 R6, [R0+-0x1f0] ;  /* 0xfffe100000067983 */ /* 0x000f680000100a00 */
[----:B------:R-:W5:Y:S04]  /*29a0*/  LDL.64 R26, [R0+-0x168] ;  /* 0xfffe9800001a7983 */ /* 0x000f680000100a00 */
[----:B------:R-:W5:Y:S04]  /*29b0*/  LDL.64 R30, [R0+-0x68] ;  /* 0xffff9800001e7983 */ /* 0x000f680000100a00 */
[----:B------:R-:W5:Y:S04]  /*29c0*/  LDL.64 R34, [R0+0x98] ;  /* 0x0000980000227983 */ /* 0x000f680000100a00 */
[----:B------:R-:W5:Y:S04]  /*29d0*/  LDL.64 R42, [R0+0x198] ;  /* 0x00019800002a7983 */ /* 0x000f680000100a00 */
[----:B------:R-:W5:Y:S04]  /*29e0*/  LDL.64 R46, [R0+-0x160] ;  /* 0xfffea000002e7983 */ /* 0x000f680000100a00 */
[----:B------:R-:W5:Y:S04]  /*29f0*/  LDL.64 R50, [R0+-0x60] ;  /* 0xffffa00000327983 */ /* 0x000f680000100a00 */
[----:B------:R-:W5:Y:S04]  /*2a00*/  LDL.64 R52, [R0+0xa0] ;  /* 0x0000a00000347983 */ /* 0x000f680000100a00 */
[----:B------:R-:W5:Y:S04]  /*2a10*/  LDL.64 R22, [R0+0x190] ;  /* 0x0001900000167983 */ /* 0x000f680000100a00 */
[----:B--2---:R-:W-:Y:S04]  /*2a20*/  STG.E desc[UR10][R8.64+-0x34884], R10 ;  /* 0xfcb77c0a08007986 */ /* 0x004fe8000c10190a */
[----:B------:R0:W-:Y:S04]  /*2a30*/  STG.E desc[UR10][R8.64+-0x34880], R11 ;  /* 0xfcb7800b08007986 */ /* 0x0001e8000c10190a */
[----:B---3--:R-:W-:Y:S04]  /*2a40*/  STG.E desc[UR10][R8.64+-0x34804], R12 ;  /* 0xfcb7fc0c08007986 */ /* 0x008fe8000c10190a */
[----:B------:R1:W-:Y:S04]  /*2a50*/  STG.E desc[UR10][R8.64+-0x34800], R13 ;  /* 0xfcb8000d08007986 */ /* 0x0003e8000c10190a */
[----:B----4-:R-:W-:Y:S04]  /*2a60*/  STG.E desc[UR10][R8.64+-0x31084], R14 ;  /* 0xfcef7c0e08007986 */ /* 0x010fe8000c10190a */
[----:B------:R2:W-:Y:S04]  /*2a70*/  STG.E desc[UR10][R8.64+-0x31080], R15 ;  /* 0xfcef800f08007986 */ /* 0x0005e8000c10190a */
[----:B-----5:R-:W-:Y:S04]  /*2a80*/  STG.E desc[UR10][R8.64+-0x31004], R16 ;  /* 0xfceffc1008007986 */ /* 0x020fe8000c10190a */
[----:B------:R3:W-:Y:S04]  /*2a90*/  STG.E desc[UR10][R8.64+-0x31000], R17 ;  /* 0xfcf0001108007986 */ /* 0x0007e8000c10190a */
[----:B------:R-:W-:Y:S04]  /*2aa0*/  STG.E desc[UR10][R8.64+-0x3884], R18 ;  /* 0xffc77c1208007986 */ /* 0x000fe8000c10190a */
        /* <DEDUP_REMOVED lines=21> */
[----:B0-----:R-:W5:Y:S04]  /*2c00*/  LDL.64 R10, [R0+-0x170] ;  /* 0xfffe9000000a7983 */ /* 0x001f680000100a00 */
[----:B-1----:R-:W5:Y:S04]  /*2c10*/  LDL.64 R12, [R0+-0xf0] ;  /* 0xffff1000000c7983 */ /* 0x002f680000100a00 */
[----:B--2---:R-:W2:Y:S04]  /*2c20*/  LDL.64 R14, [R0+-0x70] ;  /* 0xffff9000000e7983 */ /* 0x004ea80000100a00 */
[----:B---3--:R-:W3:Y:S04]  /*2c30*/  LDL.64 R16, [R0+0x10] ;  /* 0x0000100000107983 */ /* 0x008ee80000100a00 */
[----:B----4-:R-:W4:Y:S04]  /*2c40*/  LDL.64 R18, [R0+0x90] ;  /* 0x0000900000127983 */ /* 0x010f280000100a00 */
[----:B-----5:R-:W5:Y:S04]  /*2c50*/  LDL.64 R20, [R0+0x110] ;  /* 0x0001100000147983 */ /* 0x020f680000100a00 */
        /* <DEDUP_REMOVED lines=8> */
[----:B------:R0:W5:Y:S04]  /*2ce0*/  LDL.64 R4, [R0+0x1a0] ;  /* 0x0001a00000047983 */ /* 0x0001680000100a00 */
[----:B------:R-:W-:Y:S04]  /*2cf0*/  STG.E desc[UR10][R8.64+-0x7c], R36 ;  /* 0xffff842408007986 */ /* 0x000fe8000c10190a */
        /* <DEDUP_REMOVED lines=16> */
[----:B------:R-:W-:Y:S01]  /*2e00*/  STG.E desc[UR10][R8.64+-0x37e0], R53 ;  /* 0xffc8203508007986 */ /* 0x000fe2000c10190a */
[----:B------:R-:W-:-:S04]  /*2e10*/  UIADD3 UR4, UPT, UPT, UR4, 0xa, URZ ;  /* 0x0000000a04047890 */ /* 0x000fc8000fffe0ff */
[----:B------:R-:W-:Y:S01]  /*2e20*/  UISETP.NE.AND UP0, UPT, UR4, 0x20, UPT ;  /* 0x000000200400788c */ /* 0x000fe2000bf05270 */
[----:B------:R1:W-:Y:S01]  /*2e30*/  STG.E desc[UR10][R8.64+0xc], R22 ;  /* 0x00000c1608007986 */ /* 0x0003e2000c10190a */
[----:B0-----:R-:W-:-:S03]  /*2e40*/  IADD3 R0, PT, PT, R0, 0x28, RZ ;  /* 0x0000002800007810 */ /* 0x001fc60007ffe0ff */
[----:B------:R0:W-:Y:S01]  /*2e50*/  STG.E desc[UR10][R8.64+0x10], R23 ;  /* 0x0000101708007986 */ /* 0x0001e2000c10190a */
[----:B-1----:R-:W-:-:S04]  /*2e60*/  IADD3 R22, P0, PT, R8, 0x28, RZ ;  /* 0x0000002808167810 */ /* 0x002fc80007f1e0ff */
[----:B0-----:R-:W-:Y:S01]  /*2e70*/  IADD3.X R23, PT, PT, RZ, R9, RZ, P0, !PT ;  /* 0x00000009ff177210 */ /* 0x001fe200007fe4ff */
[----:B------:R1:W-:Y:S04]  /*2e80*/  STG.E desc[UR10][R8.64+-0x347f4], R10 ;  /* 0xfcb80c0a08007986 */ /* 0x0003e8000c10190a */
[----:B------:R1:W-:Y:S04]  /*2e90*/  STG.E desc[UR10][R8.64+-0x347f0], R11 ;  /* 0xfcb8100b08007986 */ /* 0x0003e8000c10190a */
[----:B------:R1:W-:Y:S04]  /*2ea0*/  STG.E desc[UR10][R8.64+-0x31074], R12 ;  /* 0xfcef8c0c08007986 */ /* 0x0003e8000c10190a */
[----:B------:R1:W-:Y:S04]  /*2eb0*/  STG.E desc[UR10][R8.64+-0x31070], R13 ;  /* 0xfcef900d08007986 */ /* 0x0003e8000c10190a */
        /* <DEDUP_REMOVED lines=25> */
[----:B------:R1:W-:Y:S01]  /*3050*/  STG.E desc[UR10][R8.64+0x20], R5 ;  /* 0x0000200508007986 */ /* 0x0003e2000c10190a */
[----:B------:R-:W-:Y:S05]  /*3060*/  BRA.U UP0, `(.L_x_4) ;  /* 0xfffffff900007547 */ /* 0x000fea000b83ffff */
[----:B------:R-:W-:Y:S05]  /*3070*/  EXIT ;  /* 0x000000000000794d */ /* 0x000fea0003800000 */
.L_x_5:
[----:B------:R-:W-:-:S00]  /*3080*/  BRA `(.L_x_5) ;  /* 0xfffffffc00fc7947 */ /* 0x000fc0000383ffff */
[----:B------:R-:W-:-:S00]  /*3090*/  NOP ;  /* 0x0000000000007918 */ /* 0x000fc00000000000 */
        /* <DEDUP_REMOVED lines=14> */
.L_x_6:


//--------------------- .nv.shared.my_kernel_kernel0 --------------------------
	.section	.nv.shared.my_kernel_kernel0,"aw",@nobits
	.sectionflags	@""
	.align	4
.nv.shared.my_kernel_kernel0:
	.zero		15616


//--------------------- .nv.shared.reserved.0     --------------------------
	.section	.nv.shared.reserved.0,"aw",@nobits
	.weak		__nv_reservedSMEM_offset_0_alias
	.size		__nv_reservedSMEM_offset_0_alias, 0, 64
	.other		__nv_reservedSMEM_offset_0_alias,@"STO_CUDA_RESERVED_SHARED STV_DEFAULT"
__nv_reservedSMEM_offset_0_alias:
	.zero		0
	.zero		64


//--------------------- .nv.constant0.my_kernel_kernel0 --------------------------
	.section	.nv.constant0.my_kernel_kernel0,"a",@progbits
	.sectionflags	@""
	.align	4
.nv.constant0.my_kernel_kernel0:
	.zero		920


//--------------------- SYMBOLS --------------------------

	.type		.nv.reservedSmem.offset0,@object
	.size		.nv.reservedSmem.offset0,0x4
	.type		.nv.reservedSmem.cap,@object
	.size		.nv.reservedSmem.cap,0x4
